//
// Generated by NVIDIA NVVM Compiler
//
// Compiler Build ID: CL-36424714
// Cuda compilation tools, release 13.0, V13.0.88
// Based on NVVM 20.0.0
//

.version 9.0
.target sm_100
.address_size 64

	// .globl	_Z10initStatesjP17curandStateXORWOW
.global .align 4 .b8 precalc_xorwow_matrix[102400];
.global .align 4 .b8 precalc_xorwow_offset_matrix[102400];
.global .align 4 .b8 mrg32k3aM1[2304];
.global .align 4 .b8 mrg32k3aM2[2304];
.global .align 4 .b8 mrg32k3aM1SubSeq[2016];
.global .align 4 .b8 mrg32k3aM2SubSeq[2016];
.global .align 4 .b8 mrg32k3aM1Seq[2304];
.global .align 4 .b8 mrg32k3aM2Seq[2304];
.const .align 8 .b8 __cr_lgamma_table[72];

.visible .entry _Z10initStatesjP17curandStateXORWOW(
	.param .u32 _Z10initStatesjP17curandStateXORWOW_param_0,
	.param .u64 .ptr .align 1 _Z10initStatesjP17curandStateXORWOW_param_1
)
{
	.reg .pred 	%p<24>;
	.reg .b32 	%r<409>;
	.reg .b64 	%rd<18>;

	ld.param.u32 	%r182, [_Z10initStatesjP17curandStateXORWOW_param_0];
	ld.param.u64 	%rd8, [_Z10initStatesjP17curandStateXORWOW_param_1];
	cvta.to.global.u64 	%rd9, %rd8;
	mov.u32 	%r183, %ctaid.x;
	mov.u32 	%r184, %ntid.x;
	mov.u32 	%r185, %tid.x;
	mad.lo.s32 	%r186, %r183, %r184, %r185;
	cvt.s64.s32 	%rd17, %r186;
	mul.wide.s32 	%rd10, %r186, 48;
	add.s64 	%rd2, %rd9, %rd10;
	xor.b32  	%r187, %r182, -1429050551;
	mul.lo.s32 	%r188, %r187, 1099087573;
	add.s32 	%r189, %r188, -638133224;
	add.s32 	%r190, %r188, 123456789;
	st.global.v2.u32 	[%rd2], {%r189, %r190};
	xor.b32  	%r191, %r188, 362436069;
	mov.b32 	%r192, -123459836;
	st.global.v2.u32 	[%rd2+8], {%r191, %r192};
	add.s32 	%r193, %r188, 5783321;
	mov.b32 	%r194, -589760388;
	st.global.v2.u32 	[%rd2+16], {%r194, %r193};
	setp.eq.s32 	%p1, %r186, 0;
	@%p1 bra 	$L__BB0_42;
	mov.b32 	%r315, 0;
	mov.u64 	%rd12, precalc_xorwow_matrix;
$L__BB0_2:
	and.b64  	%rd4, %rd17, 3;
	setp.eq.s64 	%p2, %rd4, 0;
	@%p2 bra 	$L__BB0_41;
	mul.wide.u32 	%rd11, %r315, 3200;
	add.s64 	%rd5, %rd12, %rd11;
	cvt.u32.u64 	%r2, %rd4;
	mov.b32 	%r316, 0;
$L__BB0_4:
	mov.b32 	%r329, 0;
	mov.u32 	%r330, %r329;
	mov.u32 	%r331, %r329;
	mov.u32 	%r332, %r329;
	mov.u32 	%r333, %r329;
	mov.u32 	%r322, %r329;
$L__BB0_5:
	mul.wide.u32 	%rd13, %r322, 4;
	add.s64 	%rd14, %rd2, %rd13;
	ld.global.u32 	%r10, [%rd14+4];
	shl.b32 	%r11, %r322, 5;
	mov.b32 	%r328, 0;
$L__BB0_6:
	.pragma "nounroll";
	shr.u32 	%r199, %r10, %r328;
	and.b32  	%r200, %r199, 1;
	setp.eq.b32 	%p3, %r200, 1;
	not.pred 	%p4, %p3;
	add.s32 	%r201, %r11, %r328;
	mul.lo.s32 	%r202, %r201, 5;
	mul.wide.u32 	%rd15, %r202, 4;
	add.s64 	%rd6, %rd5, %rd15;
	@%p4 bra 	$L__BB0_8;
	ld.global.u32 	%r203, [%rd6];
	xor.b32  	%r333, %r333, %r203;
	ld.global.u32 	%r204, [%rd6+4];
	xor.b32  	%r332, %r332, %r204;
	ld.global.u32 	%r205, [%rd6+8];
	xor.b32  	%r331, %r331, %r205;
	ld.global.u32 	%r206, [%rd6+12];
	xor.b32  	%r330, %r330, %r206;
	ld.global.u32 	%r207, [%rd6+16];
	xor.b32  	%r329, %r329, %r207;
$L__BB0_8:
	and.b32  	%r209, %r199, 2;
	setp.eq.s32 	%p5, %r209, 0;
	@%p5 bra 	$L__BB0_10;
	ld.global.u32 	%r210, [%rd6+20];
	xor.b32  	%r333, %r333, %r210;
	ld.global.u32 	%r211, [%rd6+24];
	xor.b32  	%r332, %r332, %r211;
	ld.global.u32 	%r212, [%rd6+28];
	xor.b32  	%r331, %r331, %r212;
	ld.global.u32 	%r213, [%rd6+32];
	xor.b32  	%r330, %r330, %r213;
	ld.global.u32 	%r214, [%rd6+36];
	xor.b32  	%r329, %r329, %r214;
$L__BB0_10:
	and.b32  	%r216, %r199, 4;
	setp.eq.s32 	%p6, %r216, 0;
	@%p6 bra 	$L__BB0_12;
	ld.global.u32 	%r217, [%rd6+40];
	xor.b32  	%r333, %r333, %r217;
	ld.global.u32 	%r218, [%rd6+44];
	xor.b32  	%r332, %r332, %r218;
	ld.global.u32 	%r219, [%rd6+48];
	xor.b32  	%r331, %r331, %r219;
	ld.global.u32 	%r220, [%rd6+52];
	xor.b32  	%r330, %r330, %r220;
	ld.global.u32 	%r221, [%rd6+56];
	xor.b32  	%r329, %r329, %r221;
$L__BB0_12:
	and.b32  	%r223, %r199, 8;
	setp.eq.s32 	%p7, %r223, 0;
	@%p7 bra 	$L__BB0_14;
	ld.global.u32 	%r224, [%rd6+60];
	xor.b32  	%r333, %r333, %r224;
	ld.global.u32 	%r225, [%rd6+64];
	xor.b32  	%r332, %r332, %r225;
	ld.global.u32 	%r226, [%rd6+68];
	xor.b32  	%r331, %r331, %r226;
	ld.global.u32 	%r227, [%rd6+72];
	xor.b32  	%r330, %r330, %r227;
	ld.global.u32 	%r228, [%rd6+76];
	xor.b32  	%r329, %r329, %r228;
$L__BB0_14:
	and.b32  	%r230, %r199, 16;
	setp.eq.s32 	%p8, %r230, 0;
	@%p8 bra 	$L__BB0_16;
	ld.global.u32 	%r231, [%rd6+80];
	xor.b32  	%r333, %r333, %r231;
	ld.global.u32 	%r232, [%rd6+84];
	xor.b32  	%r332, %r332, %r232;
	ld.global.u32 	%r233, [%rd6+88];
	xor.b32  	%r331, %r331, %r233;
	ld.global.u32 	%r234, [%rd6+92];
	xor.b32  	%r330, %r330, %r234;
	ld.global.u32 	%r235, [%rd6+96];
	xor.b32  	%r329, %r329, %r235;
$L__BB0_16:
	and.b32  	%r237, %r199, 32;
	setp.eq.s32 	%p9, %r237, 0;
	@%p9 bra 	$L__BB0_18;
	ld.global.u32 	%r238, [%rd6+100];
	xor.b32  	%r333, %r333, %r238;
	ld.global.u32 	%r239, [%rd6+104];
	xor.b32  	%r332, %r332, %r239;
	ld.global.u32 	%r240, [%rd6+108];
	xor.b32  	%r331, %r331, %r240;
	ld.global.u32 	%r241, [%rd6+112];
	xor.b32  	%r330, %r330, %r241;
	ld.global.u32 	%r242, [%rd6+116];
	xor.b32  	%r329, %r329, %r242;
$L__BB0_18:
	and.b32  	%r244, %r199, 64;
	setp.eq.s32 	%p10, %r244, 0;
	@%p10 bra 	$L__BB0_20;
	ld.global.u32 	%r245, [%rd6+120];
	xor.b32  	%r333, %r333, %r245;
	ld.global.u32 	%r246, [%rd6+124];
	xor.b32  	%r332, %r332, %r246;
	ld.global.u32 	%r247, [%rd6+128];
	xor.b32  	%r331, %r331, %r247;
	ld.global.u32 	%r248, [%rd6+132];
	xor.b32  	%r330, %r330, %r248;
	ld.global.u32 	%r249, [%rd6+136];
	xor.b32  	%r329, %r329, %r249;
$L__BB0_20:
	and.b32  	%r251, %r199, 128;
	setp.eq.s32 	%p11, %r251, 0;
	@%p11 bra 	$L__BB0_22;
	ld.global.u32 	%r252, [%rd6+140];
	xor.b32  	%r333, %r333, %r252;
	ld.global.u32 	%r253, [%rd6+144];
	xor.b32  	%r332, %r332, %r253;
	ld.global.u32 	%r254, [%rd6+148];
	xor.b32  	%r331, %r331, %r254;
	ld.global.u32 	%r255, [%rd6+152];
	xor.b32  	%r330, %r330, %r255;
	ld.global.u32 	%r256, [%rd6+156];
	xor.b32  	%r329, %r329, %r256;
$L__BB0_22:
	and.b32  	%r258, %r199, 256;
	setp.eq.s32 	%p12, %r258, 0;
	@%p12 bra 	$L__BB0_24;
	ld.global.u32 	%r259, [%rd6+160];
	xor.b32  	%r333, %r333, %r259;
	ld.global.u32 	%r260, [%rd6+164];
	xor.b32  	%r332, %r332, %r260;
	ld.global.u32 	%r261, [%rd6+168];
	xor.b32  	%r331, %r331, %r261;
	ld.global.u32 	%r262, [%rd6+172];
	xor.b32  	%r330, %r330, %r262;
	ld.global.u32 	%r263, [%rd6+176];
	xor.b32  	%r329, %r329, %r263;
$L__BB0_24:
	and.b32  	%r265, %r199, 512;
	setp.eq.s32 	%p13, %r265, 0;
	@%p13 bra 	$L__BB0_26;
	ld.global.u32 	%r266, [%rd6+180];
	xor.b32  	%r333, %r333, %r266;
	ld.global.u32 	%r267, [%rd6+184];
	xor.b32  	%r332, %r332, %r267;
	ld.global.u32 	%r268, [%rd6+188];
	xor.b32  	%r331, %r331, %r268;
	ld.global.u32 	%r269, [%rd6+192];
	xor.b32  	%r330, %r330, %r269;
	ld.global.u32 	%r270, [%rd6+196];
	xor.b32  	%r329, %r329, %r270;
$L__BB0_26:
	and.b32  	%r272, %r199, 1024;
	setp.eq.s32 	%p14, %r272, 0;
	@%p14 bra 	$L__BB0_28;
	ld.global.u32 	%r273, [%rd6+200];
	xor.b32  	%r333, %r333, %r273;
	ld.global.u32 	%r274, [%rd6+204];
	xor.b32  	%r332, %r332, %r274;
	ld.global.u32 	%r275, [%rd6+208];
	xor.b32  	%r331, %r331, %r275;
	ld.global.u32 	%r276, [%rd6+212];
	xor.b32  	%r330, %r330, %r276;
	ld.global.u32 	%r277, [%rd6+216];
	xor.b32  	%r329, %r329, %r277;
$L__BB0_28:
	and.b32  	%r279, %r199, 2048;
	setp.eq.s32 	%p15, %r279, 0;
	@%p15 bra 	$L__BB0_30;
	ld.global.u32 	%r280, [%rd6+220];
	xor.b32  	%r333, %r333, %r280;
	ld.global.u32 	%r281, [%rd6+224];
	xor.b32  	%r332, %r332, %r281;
	ld.global.u32 	%r282, [%rd6+228];
	xor.b32  	%r331, %r331, %r282;
	ld.global.u32 	%r283, [%rd6+232];
	xor.b32  	%r330, %r330, %r283;
	ld.global.u32 	%r284, [%rd6+236];
	xor.b32  	%r329, %r329, %r284;
$L__BB0_30:
	and.b32  	%r286, %r199, 4096;
	setp.eq.s32 	%p16, %r286, 0;
	@%p16 bra 	$L__BB0_32;
	ld.global.u32 	%r287, [%rd6+240];
	xor.b32  	%r333, %r333, %r287;
	ld.global.u32 	%r288, [%rd6+244];
	xor.b32  	%r332, %r332, %r288;
	ld.global.u32 	%r289, [%rd6+248];
	xor.b32  	%r331, %r331, %r289;
	ld.global.u32 	%r290, [%rd6+252];
	xor.b32  	%r330, %r330, %r290;
	ld.global.u32 	%r291, [%rd6+256];
	xor.b32  	%r329, %r329, %r291;
$L__BB0_32:
	and.b32  	%r293, %r199, 8192;
	setp.eq.s32 	%p17, %r293, 0;
	@%p17 bra 	$L__BB0_34;
	ld.global.u32 	%r294, [%rd6+260];
	xor.b32  	%r333, %r333, %r294;
	ld.global.u32 	%r295, [%rd6+264];
	xor.b32  	%r332, %r332, %r295;
	ld.global.u32 	%r296, [%rd6+268];
	xor.b32  	%r331, %r331, %r296;
	ld.global.u32 	%r297, [%rd6+272];
	xor.b32  	%r330, %r330, %r297;
	ld.global.u32 	%r298, [%rd6+276];
	xor.b32  	%r329, %r329, %r298;
$L__BB0_34:
	and.b32  	%r300, %r199, 16384;
	setp.eq.s32 	%p18, %r300, 0;
	@%p18 bra 	$L__BB0_36;
	ld.global.u32 	%r301, [%rd6+280];
	xor.b32  	%r333, %r333, %r301;
	ld.global.u32 	%r302, [%rd6+284];
	xor.b32  	%r332, %r332, %r302;
	ld.global.u32 	%r303, [%rd6+288];
	xor.b32  	%r331, %r331, %r303;
	ld.global.u32 	%r304, [%rd6+292];
	xor.b32  	%r330, %r330, %r304;
	ld.global.u32 	%r305, [%rd6+296];
	xor.b32  	%r329, %r329, %r305;
$L__BB0_36:
	and.b32  	%r307, %r199, 32768;
	setp.eq.s32 	%p19, %r307, 0;
	@%p19 bra 	$L__BB0_38;
	ld.global.u32 	%r308, [%rd6+300];
	xor.b32  	%r333, %r333, %r308;
	ld.global.u32 	%r309, [%rd6+304];
	xor.b32  	%r332, %r332, %r309;
	ld.global.u32 	%r310, [%rd6+308];
	xor.b32  	%r331, %r331, %r310;
	ld.global.u32 	%r311, [%rd6+312];
	xor.b32  	%r330, %r330, %r311;
	ld.global.u32 	%r312, [%rd6+316];
	xor.b32  	%r329, %r329, %r312;
$L__BB0_38:
	add.s32 	%r328, %r328, 16;
	setp.ne.s32 	%p20, %r328, 32;
	@%p20 bra 	$L__BB0_6;
	mad.lo.s32 	%r313, %r322, -31, %r11;
	add.s32 	%r322, %r313, 1;
	setp.ne.s32 	%p21, %r322, 5;
	@%p21 bra 	$L__BB0_5;
	st.global.u32 	[%rd2+4], %r333;
	st.global.u32 	[%rd2+8], %r332;
	st.global.u32 	[%rd2+12], %r331;
	st.global.u32 	[%rd2+16], %r330;
	st.global.u32 	[%rd2+20], %r329;
	add.s32 	%r316, %r316, 1;
	setp.lt.u32 	%p22, %r316, %r2;
	@%p22 bra 	$L__BB0_4;
$L__BB0_41:
	shr.u64 	%rd7, %rd17, 2;
	add.s32 	%r315, %r315, 1;
	setp.gt.u64 	%p23, %rd17, 3;
	mov.u64 	%rd17, %rd7;
	@%p23 bra 	$L__BB0_2;
$L__BB0_42:
	mov.b32 	%r314, 0;
	st.global.v2.u32 	[%rd2+24], {%r314, %r314};
	st.global.u32 	[%rd2+32], %r314;
	mov.b64 	%rd16, 0;
	st.global.u64 	[%rd2+40], %rd16;
	ret;

}
	// .globl	_Z9rngNormalPfP17curandStateXORWOW
.visible .entry _Z9rngNormalPfP17curandStateXORWOW(
	.param .u64 .ptr .align 1 _Z9rngNormalPfP17curandStateXORWOW_param_0,
	.param .u64 .ptr .align 1 _Z9rngNormalPfP17curandStateXORWOW_param_1
)
{
	.reg .pred 	%p<5>;
	.reg .b32 	%r<36>;
	.reg .b32 	%f<35>;
	.reg .b64 	%rd<9>;

	ld.param.u64 	%rd2, [_Z9rngNormalPfP17curandStateXORWOW_param_0];
	ld.param.u64 	%rd3, [_Z9rngNormalPfP17curandStateXORWOW_param_1];
	cvta.to.global.u64 	%rd4, %rd3;
	mov.u32 	%r2, %ctaid.x;
	mov.u32 	%r3, %ntid.x;
	mov.u32 	%r4, %tid.x;
	mad.lo.s32 	%r1, %r2, %r3, %r4;
	mul.wide.s32 	%rd5, %r1, 48;
	add.s64 	%rd1, %rd4, %rd5;
	ld.global.u32 	%r5, [%rd1+24];
	setp.eq.s32 	%p1, %r5, 1;
	@%p1 bra 	$L__BB1_2;
	ld.global.v2.u32 	{%r6, %r7}, [%rd1];
	shr.u32 	%r8, %r7, 2;
	xor.b32  	%r9, %r8, %r7;
	ld.global.v2.u32 	{%r10, %r11}, [%rd1+8];
	ld.global.v2.u32 	{%r12, %r13}, [%rd1+16];
	shl.b32 	%r14, %r13, 4;
	shl.b32 	%r15, %r9, 1;
	xor.b32  	%r16, %r15, %r14;
	xor.b32  	%r17, %r16, %r9;
	xor.b32  	%r18, %r17, %r13;
	add.s32 	%r19, %r6, %r18;
	add.s32 	%r20, %r19, 362437;
	shr.u32 	%r21, %r10, 2;
	xor.b32  	%r22, %r21, %r10;
	st.global.v2.u32 	[%rd1+8], {%r12, %r13};
	shl.b32 	%r23, %r18, 4;
	shl.b32 	%r24, %r22, 1;
	xor.b32  	%r25, %r24, %r23;
	xor.b32  	%r26, %r25, %r22;
	xor.b32  	%r27, %r26, %r18;
	st.global.v2.u32 	[%rd1+16], {%r18, %r27};
	add.s32 	%r28, %r6, 724874;
	st.global.v2.u32 	[%rd1], {%r28, %r11};
	add.s32 	%r29, %r27, %r28;
	cvt.rn.f32.u32 	%f4, %r20;
	fma.rn.f32 	%f5, %f4, 0f2F800000, 0f2F000000;
	cvt.rn.f32.u32 	%f6, %r29;
	fma.rn.f32 	%f7, %f6, 0f30C90FDB, 0f30490FDB;
	setp.lt.f32 	%p2, %f5, 0f00800000;
	mul.f32 	%f8, %f5, 0f4B000000;
	selp.f32 	%f9, %f8, %f5, %p2;
	selp.f32 	%f10, 0fC1B80000, 0f00000000, %p2;
	mov.b32 	%r30, %f9;
	add.s32 	%r31, %r30, -1059760811;
	and.b32  	%r32, %r31, -8388608;
	sub.s32 	%r33, %r30, %r32;
	mov.b32 	%f11, %r33;
	cvt.rn.f32.s32 	%f12, %r32;
	fma.rn.f32 	%f13, %f12, 0f34000000, %f10;
	add.f32 	%f14, %f11, 0fBF800000;
	fma.rn.f32 	%f15, %f14, 0fBE055027, 0f3E1039F6;
	fma.rn.f32 	%f16, %f15, %f14, 0fBDF8CDCC;
	fma.rn.f32 	%f17, %f16, %f14, 0f3E0F2955;
	fma.rn.f32 	%f18, %f17, %f14, 0fBE2AD8B9;
	fma.rn.f32 	%f19, %f18, %f14, 0f3E4CED0B;
	fma.rn.f32 	%f20, %f19, %f14, 0fBE7FFF22;
	fma.rn.f32 	%f21, %f20, %f14, 0f3EAAAA78;
	fma.rn.f32 	%f22, %f21, %f14, 0fBF000000;
	mul.f32 	%f23, %f14, %f22;
	fma.rn.f32 	%f24, %f23, %f14, %f14;
	fma.rn.f32 	%f25, %f13, 0f3F317218, %f24;
	setp.gt.u32 	%p3, %r30, 2139095039;
	fma.rn.f32 	%f26, %f9, 0f7F800000, 0f7F800000;
	selp.f32 	%f27, %f26, %f25, %p3;
	setp.eq.f32 	%p4, %f9, 0f00000000;
	mul.f32 	%f28, %f27, 0fC0000000;
	selp.f32 	%f29, 0f7F800000, %f28, %p4;
	sqrt.rn.f32 	%f30, %f29;
	sin.approx.f32 	%f31, %f7;
	cos.approx.f32 	%f32, %f7;
	mul.f32 	%f34, %f30, %f31;
	mul.f32 	%f33, %f30, %f32;
	st.global.f32 	[%rd1+32], %f33;
	mov.b32 	%r34, 1;
	st.global.u32 	[%rd1+24], %r34;
	bra.uni 	$L__BB1_3;
$L__BB1_2:
	mov.b32 	%r35, 0;
	st.global.u32 	[%rd1+24], %r35;
	ld.global.f32 	%f34, [%rd1+32];
$L__BB1_3:
	cvta.to.global.u64 	%rd6, %rd2;
	mul.wide.s32 	%rd7, %r1, 4;
	add.s64 	%rd8, %rd6, %rd7;
	st.global.f32 	[%rd8], %f34;
	ret;

}


// ===== COMPILED SASS (sm_100) =====

	.target	sm_100

	.elftype	@"ET_EXEC"


//--------------------- .note.nv.tkinfo           --------------------------
	.section	.note.nv.tkinfo,"",@"SHT_NOTE"
	.sectionflags	@"SHF_NOTE_NV_TKINFO"
	.tkinfo
        /*0018*/ 	.word	0x00000002
        /*0030*/ 	.string	""
        /*0030*/ 	.string	"ptxas"
        /*0030*/ 	.string	"Cuda compilation tools, release 13.0, V13.0.88"
        /*0030*/ 	.string	"Build cuda_13.0.r13.0/compiler.36424714_0"
        /*0030*/ 	.string	"-arch sm_100 -m 64 "



//--------------------- .note.nv.cuinfo           --------------------------
	.section	.note.nv.cuinfo,"",@"SHT_NOTE"
	.sectionflags	@"SHF_NOTE_NV_CUINFO"
        /*0018*/ 	.short	0x0002
        /*001a*/ 	.short	0x0064
        /*001c*/ 	.short	0x0082
	.zero		2


//--------------------- .nv.info                  --------------------------
	.section	.nv.info,"",@"SHT_CUDA_INFO"
	.align	4


	//----- nvinfo : EIATTR_REGCOUNT
	.align		4
        /*0000*/ 	.byte	0x04, 0x2f
        /*0002*/ 	.short	(.L_10 - .L_9)
	.align		4
.L_9:
        /*0004*/ 	.word	index@(_Z10initStatesjP17curandStateXORWOW)
        /*0008*/ 	.word	0x0000001f


	//----- nvinfo : EIATTR_FRAME_SIZE
	.align		4
.L_10:
        /*000c*/ 	.byte	0x04, 0x11
        /*000e*/ 	.short	(.L_12 - .L_11)
	.align		4
.L_11:
        /*0010*/ 	.word	index@(_Z10initStatesjP17curandStateXORWOW)
        /*0014*/ 	.word	0x00000000


	//----- nvinfo : EIATTR_REGCOUNT
	.align		4
.L_12:
        /*0018*/ 	.byte	0x04, 0x2f
        /*001a*/ 	.short	(.L_14 - .L_13)
	.align		4
.L_13:
        /*001c*/ 	.word	index@(_Z9rngNormalPfP17curandStateXORWOW)
        /*0020*/ 	.word	0x00000013


	//----- nvinfo : EIATTR_FRAME_SIZE
	.align		4
.L_14:
        /*0024*/ 	.byte	0x04, 0x11
        /*0026*/ 	.short	(.L_16 - .L_15)
	.align		4
.L_15:
        /*0028*/ 	.word	index@($__internal_0_$__cuda_sm20_sqrt_rn_f32_slowpath)
        /*002c*/ 	.word	0x00000000


	//----- nvinfo : EIATTR_FRAME_SIZE
	.align		4
.L_16:
        /*0030*/ 	.byte	0x04, 0x11
        /*0032*/ 	.short	(.L_18 - .L_17)
	.align		4
.L_17:
        /*0034*/ 	.word	index@(_Z9rngNormalPfP17curandStateXORWOW)
        /*0038*/ 	.word	0x00000000


	//----- nvinfo : EIATTR_MIN_STACK_SIZE
	.align		4
.L_18:
        /*003c*/ 	.byte	0x04, 0x12
        /*003e*/ 	.short	(.L_20 - .L_19)
	.align		4
.L_19:
        /*0040*/ 	.word	index@(_Z9rngNormalPfP17curandStateXORWOW)
        /*0044*/ 	.word	0x00000000


	//----- nvinfo : EIATTR_MIN_STACK_SIZE
	.align		4
.L_20:
        /*0048*/ 	.byte	0x04, 0x12
        /*004a*/ 	.short	(.L_22 - .L_21)
	.align		4
.L_21:
        /*004c*/ 	.word	index@(_Z10initStatesjP17curandStateXORWOW)
        /*0050*/ 	.word	0x00000000
.L_22:


//--------------------- .nv.compat                --------------------------
	.section	.nv.compat,"",@"SHT_CUDA_COMPAT_INFO"
	.align	4
        /*0000*/ 	.byte	0x02, 0x09, 0x00, 0x00, 0x02, 0x02, 0x01, 0x00, 0x02, 0x05, 0x05, 0x00, 0x03, 0x07, 0x01, 0x01
        /*0010*/ 	.byte	0x02, 0x03, 0x00, 0x00, 0x02, 0x06, 0x01, 0x00, 0x04, 0x0b, 0x08, 0x00, 0x01, 0x00, 0x00, 0x00
        /*0020*/ 	.byte	0x00, 0x00, 0x00, 0x00


//--------------------- .nv.info._Z9rngNormalPfP17curandStateXORWOW --------------------------
	.section	.nv.info._Z9rngNormalPfP17curandStateXORWOW,"",@"SHT_CUDA_INFO"
	.sectionflags	@""
	.align	4


	//----- nvinfo : EIATTR_CUDA_API_VERSION
	.align		4
        /*0000*/ 	.byte	0x04, 0x37
        /*0002*/ 	.short	(.L_24 - .L_23)
.L_23:
        /*0004*/ 	.word	0x00000082


	//----- nvinfo : EIATTR_KPARAM_INFO
	.align		4
.L_24:
        /*0008*/ 	.byte	0x04, 0x17
        /*000a*/ 	.short	(.L_26 - .L_25)
.L_25:
        /*000c*/ 	.word	0x00000000
        /*0010*/ 	.short	0x0001
        /*0012*/ 	.short	0x0008
        /*0014*/ 	.byte	0x00, 0xf5, 0x21, 0x00


	//----- nvinfo : EIATTR_KPARAM_INFO
	.align		4
.L_26:
        /*0018*/ 	.byte	0x04, 0x17
        /*001a*/ 	.short	(.L_28 - .L_27)
.L_27:
        /*001c*/ 	.word	0x00000000
        /*0020*/ 	.short	0x0000
        /*0022*/ 	.short	0x0000
        /*0024*/ 	.byte	0x00, 0xf5, 0x21, 0x00


	//----- nvinfo : EIATTR_SPARSE_MMA_MASK
	.align		4
.L_28:
        /*0028*/ 	.byte	0x03, 0x50
        /*002a*/ 	.short	0x0000


	//----- nvinfo : EIATTR_MAXREG_COUNT
	.align		4
        /*002c*/ 	.byte	0x03, 0x1b
        /*002e*/ 	.short	0x00ff


	//----- nvinfo : EIATTR_MERCURY_ISA_VERSION
	.align		4
        /*0030*/ 	.byte	0x03, 0x5f
        /*0032*/ 	.short	0x0101


	//----- nvinfo : EIATTR_VRC_CTA_INIT_COUNT
	.align		4
        /*0034*/ 	.byte	0x02, 0x4a
	.zero		1
	.zero		1


	//----- nvinfo : EIATTR_EXIT_INSTR_OFFSETS
	.align		4
        /*0038*/ 	.byte	0x04, 0x1c
        /*003a*/ 	.short	(.L_30 - .L_29)


	//   ....[0]....
.L_29:
        /*003c*/ 	.word	0x000005f0


	//----- nvinfo : EIATTR_CRS_STACK_SIZE
	.align		4
.L_30:
        /*0040*/ 	.byte	0x04, 0x1e
        /*0042*/ 	.short	(.L_32 - .L_31)
.L_31:
        /*0044*/ 	.word	0x00000000


	//----- nvinfo : EIATTR_CBANK_PARAM_SIZE
	.align		4
.L_32:
        /*0048*/ 	.byte	0x03, 0x19
        /*004a*/ 	.short	0x0010


	//----- nvinfo : EIATTR_PARAM_CBANK
	.align		4
        /*004c*/ 	.byte	0x04, 0x0a
        /*004e*/ 	.short	(.L_34 - .L_33)
	.align		4
.L_33:
        /*0050*/ 	.word	index@(.nv.constant0._Z9rngNormalPfP17curandStateXORWOW)
        /*0054*/ 	.short	0x0380
        /*0056*/ 	.short	0x0010


	//----- nvinfo : EIATTR_SW_WAR
	.align		4
.L_34:
        /*0058*/ 	.byte	0x04, 0x36
        /*005a*/ 	.short	(.L_36 - .L_35)
.L_35:
        /*005c*/ 	.word	0x00000008
.L_36:


//--------------------- .nv.info._Z10initStatesjP17curandStateXORWOW --------------------------
	.section	.nv.info._Z10initStatesjP17curandStateXORWOW,"",@"SHT_CUDA_INFO"
	.sectionflags	@""
	.align	4


	//----- nvinfo : EIATTR_CUDA_API_VERSION
	.align		4
        /*0000*/ 	.byte	0x04, 0x37
        /*0002*/ 	.short	(.L_38 - .L_37)
.L_37:
        /*0004*/ 	.word	0x00000082


	//----- nvinfo : EIATTR_KPARAM_INFO
	.align		4
.L_38:
        /*0008*/ 	.byte	0x04, 0x17
        /*000a*/ 	.short	(.L_40 - .L_39)
.L_39:
        /*000c*/ 	.word	0x00000000
        /*0010*/ 	.short	0x0001
        /*0012*/ 	.short	0x0008
        /*0014*/ 	.byte	0x00, 0xf5, 0x21, 0x00


	//----- nvinfo : EIATTR_KPARAM_INFO
	.align		4
.L_40:
        /*0018*/ 	.byte	0x04, 0x17
        /*001a*/ 	.short	(.L_42 - .L_41)
.L_41:
        /*001c*/ 	.word	0x00000000
        /*0020*/ 	.short	0x0000
        /*0022*/ 	.short	0x0000
        /*0024*/ 	.byte	0x00, 0xf0, 0x11, 0x00


	//----- nvinfo : EIATTR_SPARSE_MMA_MASK
	.align		4
.L_42:
        /*0028*/ 	.byte	0x03, 0x50
        /*002a*/ 	.short	0x0000


	//----- nvinfo : EIATTR_MAXREG_COUNT
	.align		4
        /*002c*/ 	.byte	0x03, 0x1b
        /*002e*/ 	.short	0x00ff


	//----- nvinfo : EIATTR_MERCURY_ISA_VERSION
	.align		4
        /*0030*/ 	.byte	0x03, 0x5f
        /*0032*/ 	.short	0x0101


	//----- nvinfo : EIATTR_VRC_CTA_INIT_COUNT
	.align		4
        /*0034*/ 	.byte	0x02, 0x4a
	.zero		1
	.zero		1


	//----- nvinfo : EIATTR_EXIT_INSTR_OFFSETS
	.align		4
        /*0038*/ 	.byte	0x04, 0x1c
        /*003a*/ 	.short	(.L_44 - .L_43)


	//   ....[0]....
.L_43:
        /*003c*/ 	.word	0x00000eb0


	//----- nvinfo : EIATTR_CRS_STACK_SIZE
	.align		4
.L_44:
        /*0040*/ 	.byte	0x04, 0x1e
        /*0042*/ 	.short	(.L_46 - .L_45)
.L_45:
        /*0044*/ 	.word	0x00000000


	//----- nvinfo : EIATTR_CBANK_PARAM_SIZE
	.align		4
.L_46:
        /*0048*/ 	.byte	0x03, 0x19
        /*004a*/ 	.short	0x0010


	//----- nvinfo : EIATTR_PARAM_CBANK
	.align		4
        /*004c*/ 	.byte	0x04, 0x0a
        /*004e*/ 	.short	(.L_48 - .L_47)
	.align		4
.L_47:
        /*0050*/ 	.word	index@(.nv.constant0._Z10initStatesjP17curandStateXORWOW)
        /*0054*/ 	.short	0x0380
        /*0056*/ 	.short	0x0010


	//----- nvinfo : EIATTR_SW_WAR
	.align		4
.L_48:
        /*0058*/ 	.byte	0x04, 0x36
        /*005a*/ 	.short	(.L_50 - .L_49)
.L_49:
        /*005c*/ 	.word	0x00000008
.L_50:


//--------------------- .nv.callgraph             --------------------------
	.section	.nv.callgraph,"",@"SHT_CUDA_CALLGRAPH"
	.align	4
	.sectionentsize	8
	.align		4
        /*0000*/ 	.word	0x00000000
	.align		4
        /*0004*/ 	.word	0xffffffff
	.align		4
        /*0008*/ 	.word	0x00000000
	.align		4
        /*000c*/ 	.word	0xfffffffe
	.align		4
        /*0010*/ 	.word	0x00000000
	.align		4
        /*0014*/ 	.word	0xfffffffd
	.align		4
        /*0018*/ 	.word	0x00000000
	.align		4
        /*001c*/ 	.word	0xfffffffc


//--------------------- .nv.constant4             --------------------------
	.section	.nv.constant4,"a",@progbits
	.align	8
	.align		8
.nv.constant4:
        /*0000*/ 	.dword	precalc_xorwow_matrix
	.align		8
        /*0008*/ 	.dword	precalc_xorwow_offset_matrix
	.align		8
        /*0010*/ 	.dword	mrg32k3aM1
	.align		8
        /*0018*/ 	.dword	mrg32k3aM2
	.align		8
        /*0020*/ 	.dword	mrg32k3aM1SubSeq
	.align		8
        /*0028*/ 	.dword	mrg32k3aM2SubSeq
	.align		8
        /*0030*/ 	.dword	mrg32k3aM1Seq
	.align		8
        /*0038*/ 	.dword	mrg32k3aM2Seq


//--------------------- .nv.constant3             --------------------------
	.section	.nv.constant3,"a",@progbits
	.align	8
.nv.constant3:
	.type		__cr_lgamma_table,@object
	.size		__cr_lgamma_table,(.L_8 - __cr_lgamma_table)
__cr_lgamma_table:
        /*0000*/ 	.byte	0x00, 0x00, 0x00, 0x00, 0x00, 0x00, 0x00, 0x00, 0x00, 0x00, 0x00, 0x00, 0x00, 0x00, 0x00, 0x00
        /*0010*/ 	.byte	0xef, 0x39, 0xfa, 0xfe, 0x42, 0x2e, 0xe6, 0x3f, 0x02, 0x20, 0x2a, 0xfa, 0x0b, 0xab, 0xfc, 0x3f
        /*0020*/ 	.byte	0xf9, 0x2c, 0x92, 0x7c, 0xa7, 0x6c, 0x09, 0x40, 0xc9, 0x79, 0x44, 0x3c, 0x64, 0x26, 0x13, 0x40
        /*0030*/ 	.byte	0xca, 0x01, 0xcf, 0x3a, 0x27, 0x51, 0x1a, 0x40, 0x30, 0xcc, 0x2d, 0xf3, 0xe1, 0x0c, 0x21, 0x40
        /*0040*/ 	.byte	0x0d, 0xb7, 0xfc, 0x82, 0x8e, 0x35, 0x25, 0x40
.L_8:


//--------------------- .text._Z9rngNormalPfP17curandStateXORWOW --------------------------
	.section	.text._Z9rngNormalPfP17curandStateXORWOW,"ax",@progbits
	.align	128
        .global         _Z9rngNormalPfP17curandStateXORWOW
        .type           _Z9rngNormalPfP17curandStateXORWOW,@function
        .size           _Z9rngNormalPfP17curandStateXORWOW,(.L_x_17 - _Z9rngNormalPfP17curandStateXORWOW)
        .other          _Z9rngNormalPfP17curandStateXORWOW,@"STO_CUDA_ENTRY STV_DEFAULT"
_Z9rngNormalPfP17curandStateXORWOW:
.text._Z9rngNormalPfP17curandStateXORWOW:
[----:B------:R-:W-:Y:S01]  /*0000*/  LDC R1, c[0x0][0x37c] ;  /* 0x0000df00ff017b82 */ /* 0x000fe20000000800 */
[----:B------:R-:W0:Y:S07]  /*0010*/  S2R R5, SR_TID.X ;  /* 0x0000000000057919 */ /* 0x000e2e0000002100 */
[----:B------:R-:W0:Y:S01]  /*0020*/  S2UR UR6, SR_CTAID.X ;  /* 0x00000000000679c3 */ /* 0x000e220000002500 */
[----:B------:R-:W1:Y:S07]  /*0030*/  LDCU.64 UR4, c[0x0][0x358] ;  /* 0x00006b00ff0477ac */ /* 0x000e6e0008000a00 */
[----:B------:R-:W0:Y:S08]  /*0040*/  LDC R10, c[0x0][0x360] ;  /* 0x0000d800ff0a7b82 */ /* 0x000e300000000800 */
[----:B------:R-:W2:Y:S01]  /*0050*/  LDC.64 R2, c[0x0][0x388] ;  /* 0x0000e200ff027b82 */ /* 0x000ea20000000a00 */
[----:B0-----:R-:W-:-:S04]  /*0060*/  IMAD R10, R10, UR6, R5 ;  /* 0x000000060a0a7c24 */ /* 0x001fc8000f8e0205 */
[----:B--2---:R-:W-:-:S05]  /*0070*/  IMAD.WIDE R2, R10, 0x30, R2 ;  /* 0x000000300a027825 */ /* 0x004fca00078e0202 */
[----:B-1----:R-:W2:Y:S01]  /*0080*/  LDG.E R0, desc[UR4][R2.64+0x18] ;  /* 0x0000180402007981 */ /* 0x002ea2000c1e1900 */
[----:B------:R-:W-:Y:S01]  /*0090*/  BSSY.RECONVERGENT B0, `(.L_x_0) ;  /* 0x0000052000007945 */ /* 0x000fe20003800200 */
[----:B--2---:R-:W-:-:S13]  /*00a0*/  ISETP.NE.AND P0, PT, R0, 0x1, PT ;  /* 0x000000010000780c */ /* 0x004fda0003f05270 */
[----:B------:R-:W-:Y:S05]  /*00b0*/  @!P0 BRA `(.L_x_1) ;  /* 0x0000000400348947 */ /* 0x000fea0003800000 */
[----:B------:R-:W2:Y:S04]  /*00c0*/  LDG.E.64 R4, desc[UR4][R2.64] ;  /* 0x0000000402047981 */ /* 0x000ea8000c1e1b00 */
[----:B------:R-:W3:Y:S04]  /*00d0*/  LDG.E.64 R6, desc[UR4][R2.64+0x10] ;  /* 0x0000100402067981 */ /* 0x000ee8000c1e1b00 */
[----:B------:R-:W4:Y:S01]  /*00e0*/  LDG.E.64 R8, desc[UR4][R2.64+0x8] ;  /* 0x0000080402087981 */ /* 0x000f22000c1e1b00 */
[----:B------:R-:W-:Y:S01]  /*00f0*/  MOV R14, 0x3e055027 ;  /* 0x3e055027000e7802 */ /* 0x000fe20000000f00 */
[----:B------:R-:W-:Y:S01]  /*0100*/  BSSY.RECONVERGENT B1, `(.L_x_2) ;  /* 0x000003f000017945 */ /* 0x000fe20003800200 */
[----:B--2---:R-:W-:-:S04]  /*0110*/  SHF.R.U32.HI R0, RZ, 0x2, R5 ;  /* 0x00000002ff007819 */ /* 0x004fc80000011605 */
[----:B------:R-:W-:Y:S01]  /*0120*/  LOP3.LUT R0, R0, R5, RZ, 0x3c, !PT ;  /* 0x0000000500007212 */ /* 0x000fe200078e3cff */
[----:B---3--:R0:W-:Y:S01]  /*0130*/  STG.E.64 desc[UR4][R2.64+0x8], R6 ;  /* 0x0000080602007986 */ /* 0x0081e2000c101b04 */
[----:B------:R-:W-:Y:S02]  /*0140*/  SHF.L.U32 R5, R7, 0x4, RZ ;  /* 0x0000000407057819 */ /* 0x000fe400000006ff */
[----:B------:R-:W-:-:S04]  /*0150*/  SHF.L.U32 R11, R0, 0x1, RZ ;  /* 0x00000001000b7819 */ /* 0x000fc800000006ff */
[----:B------:R-:W-:Y:S01]  /*0160*/  LOP3.LUT R12, R0, R11, R5, 0x96, !PT ;  /* 0x0000000b000c7212 */ /* 0x000fe200078e9605 */
[----:B------:R-:W-:-:S03]  /*0170*/  HFMA2 R5, -RZ, RZ, 0.1171875, 0 ;  /* 0x2f800000ff057431 */ /* 0x000fc600000001ff */
[----:B------:R-:W-:-:S04]  /*0180*/  LOP3.LUT R12, R12, R7, RZ, 0x3c, !PT ;  /* 0x000000070c0c7212 */ /* 0x000fc800078e3cff */
[----:B------:R-:W-:-:S04]  /*0190*/  IADD3 R0, PT, PT, R4, 0x587c5, R12 ;  /* 0x000587c504007810 */ /* 0x000fc80007ffe00c */
[----:B------:R-:W-:-:S05]  /*01a0*/  I2FP.F32.U32 R0, R0 ;  /* 0x0000000000007245 */ /* 0x000fca0000201000 */
[----:B------:R-:W-:-:S05]  /*01b0*/  FFMA R0, R0, R5, 1.1641532182693481445e-10 ;  /* 0x2f00000000007423 */ /* 0x000fca0000000005 */
[----:B------:R-:W-:-:S04]  /*01c0*/  FSETP.GEU.AND P0, PT, R0, 1.175494350822287508e-38, PT ;  /* 0x008000000000780b */ /* 0x000fc80003f0e000 */
[----:B------:R-:W-:-:S09]  /*01d0*/  FSEL R11, RZ, -23, P0 ;  /* 0xc1b80000ff0b7808 */ /* 0x000fd20000000000 */
[----:B------:R-:W-:-:S05]  /*01e0*/  @!P0 FMUL R0, R0, 8388608 ;  /* 0x4b00000000008820 */ /* 0x000fca0000400000 */
[C---:B------:R-:W-:Y:S02]  /*01f0*/  IADD3 R5, PT, PT, R0.reuse, -0x3f2aaaab, RZ ;  /* 0xc0d5555500057810 */ /* 0x040fe40007ffe0ff */
[----:B------:R-:W-:Y:S02]  /*0200*/  ISETP.GT.U32.AND P0, PT, R0, 0x7f7fffff, PT ;  /* 0x7f7fffff0000780c */ /* 0x000fe40003f04070 */
[----:B------:R-:W-:-:S05]  /*0210*/  LOP3.LUT R13, R5, 0xff800000, RZ, 0xc0, !PT ;  /* 0xff800000050d7812 */ /* 0x000fca00078ec0ff */
[----:B------:R-:W-:-:S04]  /*0220*/  IMAD.IADD R5, R0, 0x1, -R13 ;  /* 0x0000000100057824 */ /* 0x000fc800078e0a0d */
[----:B------:R-:W-:Y:S01]  /*0230*/  FADD R15, R5, -1 ;  /* 0xbf800000050f7421 */ /* 0x000fe20000000000 */
[----:B----4-:R-:W-:-:S03]  /*0240*/  SHF.R.U32.HI R5, RZ, 0x2, R8 ;  /* 0x00000002ff057819 */ /* 0x010fc60000011608 */
[----:B------:R-:W-:Y:S01]  /*0250*/  FFMA R14, R15, -R14, 0.14084610342979431152 ;  /* 0x3e1039f60f0e7423 */ /* 0x000fe2000000080e */
[----:B------:R-:W-:Y:S02]  /*0260*/  LOP3.LUT R5, R5, R8, RZ, 0x3c, !PT ;  /* 0x0000000805057212 */ /* 0x000fe400078e3cff */
[----:B------:R-:W-:Y:S01]  /*0270*/  SHF.L.U32 R8, R12, 0x4, RZ ;  /* 0x000000040c087819 */ /* 0x000fe200000006ff */
[----:B------:R-:W-:-:S04]  /*0280*/  FFMA R14, R15, R14, -0.12148627638816833496 ;  /* 0xbdf8cdcc0f0e7423 */ /* 0x000fc8000000000e */
[----:B------:R-:W-:-:S04]  /*0290*/  FFMA R14, R15, R14, 0.13980610668659210205 ;  /* 0x3e0f29550f0e7423 */ /* 0x000fc8000000000e */
[----:B------:R-:W-:-:S04]  /*02a0*/  FFMA R14, R15, R14, -0.16684235632419586182 ;  /* 0xbe2ad8b90f0e7423 */ /* 0x000fc8000000000e */
[----:B------:R-:W-:-:S04]  /*02b0*/  FFMA R14, R15, R14, 0.20012299716472625732 ;  /* 0x3e4ced0b0f0e7423 */ /* 0x000fc8000000000e */
[----:B------:R-:W-:-:S04]  /*02c0*/  FFMA R14, R15, R14, -0.24999669194221496582 ;  /* 0xbe7fff220f0e7423 */ /* 0x000fc8000000000e */
[----:B------:R-:W-:-:S04]  /*02d0*/  FFMA R14, R15, R14, 0.33333182334899902344 ;  /* 0x3eaaaa780f0e7423 */ /* 0x000fc8000000000e */
[C---:B------:R-:W-:Y:S01]  /*02e0*/  FFMA R16, R15.reuse, R14, -0.5 ;  /* 0xbf0000000f107423 */ /* 0x040fe2000000000e */
[----:B------:R-:W-:Y:S01]  /*02f0*/  I2FP.F32.S32 R14, R13 ;  /* 0x0000000d000e7245 */ /* 0x000fe20000201400 */
[----:B------:R-:W-:Y:S02]  /*0300*/  IMAD.MOV.U32 R13, RZ, RZ, 0x7f800000 ;  /* 0x7f800000ff0d7424 */ /* 0x000fe400078e00ff */
[----:B------:R-:W-:Y:S02]  /*0310*/  FMUL R16, R15, R16 ;  /* 0x000000100f107220 */ /* 0x000fe40000400000 */
[----:B------:R-:W-:Y:S01]  /*0320*/  FFMA R14, R14, 1.1920928955078125e-07, R11 ;  /* 0x340000000e0e7823 */ /* 0x000fe2000000000b */
[----:B------:R-:W-:Y:S01]  /*0330*/  SHF.L.U32 R11, R5, 0x1, RZ ;  /* 0x00000001050b7819 */ /* 0x000fe200000006ff */
[----:B------:R-:W-:-:S03]  /*0340*/  FFMA R15, R15, R16, R15 ;  /* 0x000000100f0f7223 */ /* 0x000fc6000000000f */
[----:B------:R-:W-:Y:S01]  /*0350*/  LOP3.LUT R11, R5, R11, R8, 0x96, !PT ;  /* 0x0000000b050b7212 */ /* 0x000fe200078e9608 */
[----:B------:R-:W-:Y:S01]  /*0360*/  FFMA R14, R14, 0.69314718246459960938, R15 ;  /* 0x3f3172180e0e7823 */ /* 0x000fe2000000000f */
[C---:B------:R-:W-:Y:S01]  /*0370*/  @P0 FFMA R14, R0.reuse, R13, +INF ;  /* 0x7f800000000e0423 */ /* 0x040fe2000000000d */
[----:B------:R-:W-:Y:S02]  /*0380*/  FSETP.NEU.AND P0, PT, R0, RZ, PT ;  /* 0x000000ff0000720b */ /* 0x000fe40003f0d000 */
[----:B------:R-:W-:Y:S01]  /*0390*/  IADD3 R8, PT, PT, R4, 0xb0f8a, RZ ;  /* 0x000b0f8a04087810 */ /* 0x000fe20007ffe0ff */
[----:B------:R-:W-:Y:S01]  /*03a0*/  FMUL R14, R14, -2 ;  /* 0xc00000000e0e7820 */ /* 0x000fe20000400000 */
[----:B------:R-:W-:Y:S01]  /*03b0*/  LOP3.LUT R13, R11, R12, RZ, 0x3c, !PT ;  /* 0x0000000c0b0d7212 */ /* 0x000fe200078e3cff */
[----:B------:R-:W-:Y:S02]  /*03c0*/  IMAD.MOV.U32 R11, RZ, RZ, 0x30c90fdb ;  /* 0x30c90fdbff0b7424 */ /* 0x000fe400078e00ff */
[----:B------:R0:W-:Y:S01]  /*03d0*/  STG.E.64 desc[UR4][R2.64], R8 ;  /* 0x0000000802007986 */ /* 0x0001e2000c101b04 */
[----:B------:R-:W-:-:S02]  /*03e0*/  FSEL R14, R14, +INF , P0 ;  /* 0x7f8000000e0e7808 */ /* 0x000fc40000000000 */
[----:B------:R-:W-:Y:S01]  /*03f0*/  IADD3 R0, PT, PT, R13, R8, RZ ;  /* 0x000000080d007210 */ /* 0x000fe20007ffe0ff */
[----:B------:R0:W-:Y:S01]  /*0400*/  STG.E.64 desc[UR4][R2.64+0x10], R12 ;  /* 0x0000100c02007986 */ /* 0x0001e2000c101b04 */
[----:B------:R-:W-:Y:S01]  /*0410*/  IADD3 R4, PT, PT, R14, -0xd000000, RZ ;  /* 0xf30000000e047810 */ /* 0x000fe20007ffe0ff */
[----:B------:R0:W1:Y:S01]  /*0420*/  MUFU.RSQ R5, R14 ;  /* 0x0000000e00057308 */ /* 0x0000620000001400 */
[----:B------:R-:W-:Y:S02]  /*0430*/  I2FP.F32.U32 R0, R0 ;  /* 0x0000000000007245 */ /* 0x000fe40000201000 */
[----:B------:R-:W-:-:S03]  /*0440*/  ISETP.GT.U32.AND P0, PT, R4, 0x727fffff, PT ;  /* 0x727fffff0400780c */ /* 0x000fc60003f04070 */
[----:B------:R-:W-:-:S10]  /*0450*/  FFMA R11, R0, R11, 7.314590599882819788e-10 ;  /* 0x30490fdb000b7423 */ /* 0x000fd4000000000b */
[----:B0-----:R-:W-:Y:S05]  /*0460*/  @!P0 BRA `(.L_x_3) ;  /* 0x0000000000108947 */ /* 0x001fea0003800000 */
[----:B------:R-:W-:-:S07]  /*0470*/  MOV R8, 0x490 ;  /* 0x0000049000087802 */ /* 0x000fce0000000f00 */
[----:B-1----:R-:W-:Y:S05]  /*0480*/  CALL.REL.NOINC `($__internal_0_$__cuda_sm20_sqrt_rn_f32_slowpath) ;  /* 0x00000000005c7944 */ /* 0x002fea0003c00000 */
[----:B------:R-:W-:Y:S01]  /*0490*/  MOV R0, R14 ;  /* 0x0000000e00007202 */ /* 0x000fe20000000f00 */
[----:B------:R-:W-:Y:S06]  /*04a0*/  BRA `(.L_x_4) ;  /* 0x0000000000107947 */ /* 0x000fec0003800000 */
.L_x_3:
[----:B-1----:R-:W-:Y:S01]  /*04b0*/  FMUL.FTZ R7, R14, R5 ;  /* 0x000000050e077220 */ /* 0x002fe20000410000 */
[----:B------:R-:W-:-:S03]  /*04c0*/  FMUL.FTZ R5, R5, 0.5 ;  /* 0x3f00000005057820 */ /* 0x000fc60000410000 */
[----:B------:R-:W-:-:S04]  /*04d0*/  FFMA R0, -R7, R7, R14 ;  /* 0x0000000707007223 */ /* 0x000fc8000000010e */
[----:B------:R-:W-:-:S07]  /*04e0*/  FFMA R0, R0, R5, R7 ;  /* 0x0000000500007223 */ /* 0x000fce0000000007 */
.L_x_4:
[----:B------:R-:W-:Y:S05]  /*04f0*/  BSYNC.RECONVERGENT B1 ;  /* 0x0000000000017941 */ /* 0x000fea0003800200 */
.L_x_2:
[----:B------:R-:W-:Y:S01]  /*0500*/  FMUL.RZ R11, R11, 0.15915493667125701904 ;  /* 0x3e22f9830b0b7820 */ /* 0x000fe2000040c000 */
[----:B------:R-:W-:-:S03]  /*0510*/  HFMA2 R9, -RZ, RZ, 0, 5.9604644775390625e-08 ;  /* 0x00000001ff097431 */ /* 0x000fc600000001ff */
[----:B------:R-:W0:Y:S02]  /*0520*/  MUFU.COS R5, R11 ;  /* 0x0000000b00057308 */ /* 0x000e240000000000 */
[----:B------:R1:W-:Y:S01]  /*0530*/  STG.E desc[UR4][R2.64+0x18], R9 ;  /* 0x0000180902007986 */ /* 0x0003e2000c101904 */
[----:B0-----:R-:W-:-:S05]  /*0540*/  FMUL R7, R5, R0 ;  /* 0x0000000005077220 */ /* 0x001fca0000400000 */
[----:B------:R-:W0:Y:S01]  /*0550*/  MUFU.SIN R5, R11 ;  /* 0x0000000b00057308 */ /* 0x000e220000000400 */
[----:B------:R1:W-:Y:S01]  /*0560*/  STG.E desc[UR4][R2.64+0x20], R7 ;  /* 0x0000200702007986 */ /* 0x0003e2000c101904 */
[----:B0-----:R-:W-:Y:S01]  /*0570*/  FMUL R5, R5, R0 ;  /* 0x0000000005057220 */ /* 0x001fe20000400000 */
[----:B-1----:R-:W-:Y:S06]  /*0580*/  BRA `(.L_x_5) ;  /* 0x0000000000087947 */ /* 0x002fec0003800000 */
.L_x_1:
[----:B------:R0:W5:Y:S04]  /*0590*/  LDG.E R5, desc[UR4][R2.64+0x20] ;  /* 0x0000200402057981 */ /* 0x000168000c1e1900 */
[----:B------:R0:W-:Y:S02]  /*05a0*/  STG.E desc[UR4][R2.64+0x18], RZ ;  /* 0x000018ff02007986 */ /* 0x0001e4000c101904 */
.L_x_5:
[----:B------:R-:W-:Y:S05]  /*05b0*/  BSYNC.RECONVERGENT B0 ;  /* 0x0000000000007941 */ /* 0x000fea0003800200 */
.L_x_0:
[----:B0-----:R-:W0:Y:S02]  /*05c0*/  LDC.64 R2, c[0x0][0x380] ;  /* 0x0000e000ff027b82 */ /* 0x001e240000000a00 */
[----:B0-----:R-:W-:-:S05]  /*05d0*/  IMAD.WIDE R10, R10, 0x4, R2 ;  /* 0x000000040a0a7825 */ /* 0x001fca00078e0202 */
[----:B-----5:R-:W-:Y:S01]  /*05e0*/  STG.E desc[UR4][R10.64], R5 ;  /* 0x000000050a007986 */ /* 0x020fe2000c101904 */
[----:B------:R-:W-:Y:S05]  /*05f0*/  EXIT ;  /* 0x000000000000794d */ /* 0x000fea0003800000 */
        .weak           $__internal_0_$__cuda_sm20_sqrt_rn_f32_slowpath
        .type           $__internal_0_$__cuda_sm20_sqrt_rn_f32_slowpath,@function
        .size           $__internal_0_$__cuda_sm20_sqrt_rn_f32_slowpath,(.L_x_17 - $__internal_0_$__cuda_sm20_sqrt_rn_f32_slowpath)
$__internal_0_$__cuda_sm20_sqrt_rn_f32_slowpath:
[----:B------:R-:W-:-:S13]  /*0600*/  LOP3.LUT P0, RZ, R14, 0x7fffffff, RZ, 0xc0, !PT ;  /* 0x7fffffff0eff7812 */ /* 0x000fda000780c0ff */
[----:B------:R-:W-:Y:S05]  /*0610*/  @!P0 BRA `(.L_x_6) ;  /* 0x0000000000448947 */ /* 0x000fea0003800000 */
[----:B------:R-:W-:Y:S02]  /*0620*/  FSETP.GEU.FTZ.AND P0, PT, R14, RZ, PT ;  /* 0x000000ff0e00720b */ /* 0x000fe40003f1e000 */
[----:B------:R-:W-:-:S11]  /*0630*/  MOV R0, R14 ;  /* 0x0000000e00007202 */ /* 0x000fd60000000f00 */
[----:B------:R-:W-:Y:S01]  /*0640*/  @!P0 IMAD.MOV.U32 R14, RZ, RZ, 0x7fffffff ;  /* 0x7fffffffff0e8424 */ /* 0x000fe200078e00ff */
[----:B------:R-:W-:Y:S06]  /*0650*/  @!P0 BRA `(.L_x_6) ;  /* 0x0000000000348947 */ /* 0x000fec0003800000 */
[----:B------:R-:W-:-:S13]  /*0660*/  FSETP.GTU.FTZ.AND P0, PT, |R0|, +INF , PT ;  /* 0x7f8000000000780b */ /* 0x000fda0003f1c200 */
[----:B------:R-:W-:Y:S01]  /*0670*/  @P0 FADD.FTZ R14, R0, 1 ;  /* 0x3f800000000e0421 */ /* 0x000fe20000010000 */
[----:B------:R-:W-:Y:S06]  /*0680*/  @P0 BRA `(.L_x_6) ;  /* 0x0000000000280947 */ /* 0x000fec0003800000 */
[----:B------:R-:W-:-:S13]  /*0690*/  FSETP.NEU.FTZ.AND P0, PT, |R0|, +INF , PT ;  /* 0x7f8000000000780b */ /* 0x000fda0003f1d200 */
[----:B------:R-:W-:Y:S01]  /*06a0*/  @P0 FFMA R4, R0, 1.84467440737095516160e+19, RZ ;  /* 0x5f80000000040823 */ /* 0x000fe200000000ff */
[----:B------:R-:W-:-:S03]  /*06b0*/  @!P0 MOV R14, R0 ;  /* 0x00000000000e8202 */ /* 0x000fc60000000f00 */
[----:B------:R-:W0:Y:S02]  /*06c0*/  @P0 MUFU.RSQ R5, R4 ;  /* 0x0000000400050308 */ /* 0x000e240000001400 */
[----:B0-----:R-:W-:Y:S01]  /*06d0*/  @P0 FMUL.FTZ R7, R4, R5 ;  /* 0x0000000504070220 */ /* 0x001fe20000410000 */
[----:B------:R-:W-:-:S03]  /*06e0*/  @P0 FMUL.FTZ R5, R5, 0.5 ;  /* 0x3f00000005050820 */ /* 0x000fc60000410000 */
[----:B------:R-:W-:-:S04]  /*06f0*/  @P0 FADD.FTZ R6, -R7, -RZ ;  /* 0x800000ff07060221 */ /* 0x000fc80000010100 */
[----:B------:R-:W-:-:S04]  /*0700*/  @P0 FFMA R6, R7, R6, R4 ;  /* 0x0000000607060223 */ /* 0x000fc80000000004 */
[----:B------:R-:W-:-:S04]  /*0710*/  @P0 FFMA R5, R6, R5, R7 ;  /* 0x0000000506050223 */ /* 0x000fc80000000007 */
[----:B------:R-:W-:-:S07]  /*0720*/  @P0 FMUL.FTZ R14, R5, 2.3283064365386962891e-10 ;  /* 0x2f800000050e0820 */ /* 0x000fce0000410000 */
.L_x_6:
[----:B------:R-:W-:Y:S01]  /*0730*/  HFMA2 R5, -RZ, RZ, 0, 0 ;  /* 0x00000000ff057431 */ /* 0x000fe200000001ff */
[----:B------:R-:W-:-:S04]  /*0740*/  MOV R4, R8 ;  /* 0x0000000800047202 */ /* 0x000fc80000000f00 */
[----:B------:R-:W-:Y:S05]  /*0750*/  RET.REL.NODEC R4 `(_Z9rngNormalPfP17curandStateXORWOW) ;  /* 0xfffffff804287950 */ /* 0x000fea0003c3ffff */
.L_x_7:
[----:B------:R-:W-:-:S00]  /*0760*/  BRA `(.L_x_7) ;  /* 0xfffffffc00fc7947 */ /* 0x000fc0000383ffff */
[----:B------:R-:W-:-:S00]  /*0770*/  NOP ;  /* 0x0000000000007918 */ /* 0x000fc00000000000 */
        /* <DEDUP_REMOVED lines=8> */
.L_x_17:


//--------------------- .text._Z10initStatesjP17curandStateXORWOW --------------------------
	.section	.text._Z10initStatesjP17curandStateXORWOW,"ax",@progbits
	.align	128
        .global         _Z10initStatesjP17curandStateXORWOW
        .type           _Z10initStatesjP17curandStateXORWOW,@function
        .size           _Z10initStatesjP17curandStateXORWOW,(.L_x_19 - _Z10initStatesjP17curandStateXORWOW)
        .other          _Z10initStatesjP17curandStateXORWOW,@"STO_CUDA_ENTRY STV_DEFAULT"
_Z10initStatesjP17curandStateXORWOW:
.text._Z10initStatesjP17curandStateXORWOW:
[----:B------:R-:W-:Y:S01]  /*0000*/  LDC R1, c[0x0][0x37c] ;  /* 0x0000df00ff017b82 */ /* 0x000fe20000000800 */
[----:B------:R-:W0:Y:S07]  /*0010*/  S2R R2, SR_TID.X ;  /* 0x0000000000027919 */ /* 0x000e2e0000002100 */
[----:B------:R-:W1:Y:S01]  /*0020*/  LDC R0, c[0x0][0x380] ;  /* 0x0000e000ff007b82 */ /* 0x000e620000000800 */
[----:B------:R-:W2:Y:S01]  /*0030*/  LDCU.64 UR4, c[0x0][0x358] ;  /* 0x00006b00ff0477ac */ /* 0x000ea20008000a00 */
[----:B------:R-:W-:Y:S01]  /*0040*/  IMAD.MOV.U32 R5, RZ, RZ, -0x75bd8fc ;  /* 0xf8a42704ff057424 */ /* 0x000fe200078e00ff */
[----:B------:R-:W-:Y:S01]  /*0050*/  BSSY.RECONVERGENT B0, `(.L_x_8) ;  /* 0x00000e2000007945 */ /* 0x000fe20003800200 */
[----:B------:R-:W-:-:S04]  /*0060*/  IMAD.MOV.U32 R8, RZ, RZ, -0x23270784 ;  /* 0xdcd8f87cff087424 */ /* 0x000fc800078e00ff */
[----:B------:R-:W0:Y:S08]  /*0070*/  S2UR UR6, SR_CTAID.X ;  /* 0x00000000000679c3 */ /* 0x000e300000002500 */
[----:B------:R-:W0:Y:S08]  /*0080*/  LDC R13, c[0x0][0x360] ;  /* 0x0000d800ff0d7b82 */ /* 0x000e300000000800 */
[----:B------:R-:W3:Y:S01]  /*0090*/  LDC.64 R6, c[0x0][0x388] ;  /* 0x0000e200ff067b82 */ /* 0x000ee20000000a00 */
[----:B-1----:R-:W-:-:S05]  /*00a0*/  LOP3.LUT R0, R0, 0xaad26b49, RZ, 0x3c, !PT ;  /* 0xaad26b4900007812 */ /* 0x002fca00078e3cff */
[----:B------:R-:W-:-:S04]  /*00b0*/  IMAD R0, R0, 0x4182bed5, RZ ;  /* 0x4182bed500007824 */ /* 0x000fc800078e02ff */
[C---:B------:R-:W-:Y:S01]  /*00c0*/  VIADD R3, R0.reuse, 0x75bcd15 ;  /* 0x075bcd1500037836 */ /* 0x040fe20000000000 */
[C---:B------:R-:W-:Y:S01]  /*00d0*/  LOP3.LUT R4, R0.reuse, 0x159a55e5, RZ, 0x3c, !PT ;  /* 0x159a55e500047812 */ /* 0x040fe200078e3cff */
[C---:B------:R-:W-:Y:S02]  /*00e0*/  VIADD R9, R0.reuse, 0x583f19 ;  /* 0x00583f1900097836 */ /* 0x040fe40000000000 */
[----:B0-----:R-:W-:Y:S02]  /*00f0*/  IMAD R13, R13, UR6, R2 ;  /* 0x000000060d0d7c24 */ /* 0x001fe4000f8e0202 */
[----:B------:R-:W-:-:S03]  /*0100*/  VIADD R2, R0, 0xd9f6dc18 ;  /* 0xd9f6dc1800027836 */ /* 0x000fc60000000000 */
[C---:B------:R-:W-:Y:S01]  /*0110*/  ISETP.NE.AND P0, PT, R13.reuse, RZ, PT ;  /* 0x000000ff0d00720c */ /* 0x040fe20003f05270 */
[----:B---3--:R-:W-:-:S05]  /*0120*/  IMAD.WIDE R6, R13, 0x30, R6 ;  /* 0x000000300d067825 */ /* 0x008fca00078e0206 */
[----:B--2---:R0:W-:Y:S04]  /*0130*/  STG.E.64 desc[UR4][R6.64], R2 ;  /* 0x0000000206007986 */ /* 0x0041e8000c101b04 */
[----:B------:R0:W-:Y:S04]  /*0140*/  STG.E.64 desc[UR4][R6.64+0x8], R4 ;  /* 0x0000080406007986 */ /* 0x0001e8000c101b04 */
[----:B------:R0:W-:Y:S01]  /*0150*/  STG.E.64 desc[UR4][R6.64+0x10], R8 ;  /* 0x0000100806007986 */ /* 0x0001e2000c101b04 */
[----:B------:R-:W-:Y:S05]  /*0160*/  @!P0 BRA `(.L_x_9) ;  /* 0x0000000c00408947 */ /* 0x000fea0003800000 */
[----:B------:R-:W-:Y:S01]  /*0170*/  SHF.R.S32.HI R0, RZ, 0x1f, R13 ;  /* 0x0000001fff007819 */ /* 0x000fe2000001140d */
[----:B------:R-:W-:-:S07]  /*0180*/  IMAD.MOV.U32 R12, RZ, RZ, RZ ;  /* 0x000000ffff0c7224 */ /* 0x000fce00078e00ff */
.L_x_15:
[----:B0-----:R-:W-:Y:S01]  /*0190*/  LOP3.LUT R2, R13, 0x3, RZ, 0xc0, !PT ;  /* 0x000000030d027812 */ /* 0x001fe200078ec0ff */
[----:B------:R-:W-:Y:S03]  /*01a0*/  BSSY.RECONVERGENT B1, `(.L_x_10) ;  /* 0x00000c6000017945 */ /* 0x000fe60003800200 */
[----:B------:R-:W-:-:S04]  /*01b0*/  ISETP.NE.U32.AND P0, PT, R2, RZ, PT ;  /* 0x000000ff0200720c */ /* 0x000fc80003f05070 */
[----:B------:R-:W-:-:S13]  /*01c0*/  ISETP.NE.AND.EX P0, PT, RZ, RZ, PT, P0 ;  /* 0x000000ffff00720c */ /* 0x000fda0003f05300 */
[----:B------:R-:W-:Y:S05]  /*01d0*/  @!P0 BRA `(.L_x_11) ;  /* 0x0000000c00088947 */ /* 0x000fea0003800000 */
[----:B------:R-:W0:Y:S01]  /*01e0*/  LDC.64 R8, c[0x4][RZ] ;  /* 0x01000000ff087b82 */ /* 0x000e220000000a00 */
[----:B------:R-:W-:Y:S02]  /*01f0*/  IMAD.MOV.U32 R14, RZ, RZ, RZ ;  /* 0x000000ffff0e7224 */ /* 0x000fe400078e00ff */
[----:B0-----:R-:W-:-:S07]  /*0200*/  IMAD.WIDE.U32 R8, R12, 0xc80, R8 ;  /* 0x00000c800c087825 */ /* 0x001fce00078e0008 */
.L_x_14:
[----:B0-----:R-:W-:Y:S01]  /*0210*/  IMAD.MOV.U32 R15, RZ, RZ, RZ ;  /* 0x000000ffff0f7224 */ /* 0x001fe200078e00ff */
[----:B------:R-:W-:Y:S01]  /*0220*/  CS2R R2, SRZ ;  /* 0x0000000000027805 */ /* 0x000fe2000001ff00 */
[----:B------:R-:W-:Y:S01]  /*0230*/  IMAD.MOV.U32 R17, RZ, RZ, RZ ;  /* 0x000000ffff117224 */ /* 0x000fe200078e00ff */
[----:B------:R-:W-:-:S07]  /*0240*/  CS2R R4, SRZ ;  /* 0x0000000000047805 */ /* 0x000fce000001ff00 */
.L_x_13:
[----:B------:R-:W-:-:S05]  /*0250*/  IMAD.WIDE.U32 R10, R17, 0x4, R6 ;  /* 0x00000004110a7825 */ /* 0x000fca00078e0006 */
[----:B------:R0:W5:Y:S01]  /*0260*/  LDG.E R16, desc[UR4][R10.64+0x4] ;  /* 0x000004040a107981 */ /* 0x000162000c1e1900 */
[----:B------:R-:W-:-:S07]  /*0270*/  IMAD.MOV.U32 R19, RZ, RZ, RZ ;  /* 0x000000ffff137224 */ /* 0x000fce00078e00ff */
.L_x_12:
[----:B-----5:R-:W-:Y:S01]  /*0280*/  SHF.R.U32.HI R24, RZ, R19, R16 ;  /* 0x00000013ff187219 */ /* 0x020fe20000011610 */
[----:B0-----:R-:W-:-:S03]  /*0290*/  IMAD.SHL.U32 R10, R17, 0x20, RZ ;  /* 0x00000020110a7824 */ /* 0x001fc600078e00ff */
[----:B------:R-:W-:Y:S01]  /*02a0*/  LOP3.LUT R11, R24, 0x1, RZ, 0xc0, !PT ;  /* 0x00000001180b7812 */ /* 0x000fe200078ec0ff */
[----:B------:R-:W-:-:S03]  /*02b0*/  IMAD.IADD R10, R10, 0x1, R19 ;  /* 0x000000010a0a7824 */ /* 0x000fc600078e0213 */
[----:B------:R-:W-:Y:S01]  /*02c0*/  ISETP.NE.U32.AND P0, PT, R11, 0x1, PT ;  /* 0x000000010b00780c */ /* 0x000fe20003f05070 */
[----:B------:R-:W-:-:S03]  /*02d0*/  IMAD R11, R10, 0x5, RZ ;  /* 0x000000050a0b7824 */ /* 0x000fc600078e02ff */
[----:B------:R-:W-:Y:S01]  /*02e0*/  R2P PR, R24, 0x7e ;  /* 0x0000007e18007804 */ /* 0x000fe20000000000 */
[----:B------:R-:W-:-:S08]  /*02f0*/  IMAD.WIDE.U32 R10, R11, 0x4, R8 ;  /* 0x000000040b0a7825 */ /* 0x000fd000078e0008 */
[----:B------:R-:W2:Y:S04]  /*0300*/  @!P0 LDG.E R18, desc[UR4][R10.64] ;  /* 0x000000040a128981 */ /* 0x000ea8000c1e1900 */
[----:B------:R-:W3:Y:S04]  /*0310*/  @!P0 LDG.E R20, desc[UR4][R10.64+0x10] ;  /* 0x000010040a148981 */ /* 0x000ee8000c1e1900 */
[----:B------:R-:W4:Y:S04]  /*0320*/  @P1 LDG.E R22, desc[UR4][R10.64+0x14] ;  /* 0x000014040a161981 */ /* 0x000f28000c1e1900 */
[----:B------:R-:W4:Y:S04]  /*0330*/  @P2 LDG.E R26, desc[UR4][R10.64+0x28] ;  /* 0x000028040a1a2981 */ /* 0x000f28000c1e1900 */
[----:B------:R-:W4:Y:S04]  /*0340*/  @!P0 LDG.E R21, desc[UR4][R10.64+0x4] ;  /* 0x000004040a158981 */ /* 0x000f28000c1e1900 */
[----:B------:R-:W4:Y:S04]  /*0350*/  @!P0 LDG.E R23, desc[UR4][R10.64+0xc] ;  /* 0x00000c040a178981 */ /* 0x000f28000c1e1900 */
[----:B------:R-:W4:Y:S04]  /*0360*/  @P1 LDG.E R25, desc[UR4][R10.64+0x18] ;  /* 0x000018040a191981 */ /* 0x000f28000c1e1900 */
[----:B------:R-:W4:Y:S04]  /*0370*/  @P3 LDG.E R28, desc[UR4][R10.64+0x3c] ;  /* 0x00003c040a1c3981 */ /* 0x000f28000c1e1900 */
[----:B------:R-:W4:Y:S01]  /*0380*/  @P6 LDG.E R27, desc[UR4][R10.64+0x7c] ;  /* 0x00007c040a1b6981 */ /* 0x000f22000c1e1900 */
[----:B--2---:R-:W-:-:S03]  /*0390*/  @!P0 LOP3.LUT R15, R15, R18, RZ, 0x3c, !PT ;  /* 0x000000120f0f8212 */ /* 0x004fc600078e3cff */
[----:B------:R-:W2:Y:S01]  /*03a0*/  @!P0 LDG.E R18, desc[UR4][R10.64+0x8] ;  /* 0x000008040a128981 */ /* 0x000ea2000c1e1900 */
[----:B---3--:R-:W-:-:S03]  /*03b0*/  @!P0 LOP3.LUT R3, R3, R20, RZ, 0x3c, !PT ;  /* 0x0000001403038212 */ /* 0x008fc600078e3cff */
[----:B------:R-:W3:Y:S01]  /*03c0*/  @P1 LDG.E R20, desc[UR4][R10.64+0x24] ;  /* 0x000024040a141981 */ /* 0x000ee2000c1e1900 */
[----:B----4-:R-:W-:-:S03]  /*03d0*/  @P1 LOP3.LUT R15, R15, R22, RZ, 0x3c, !PT ;  /* 0x000000160f0f1212 */ /* 0x010fc600078e3cff */
[----:B------:R-:W4:Y:S01]  /*03e0*/  @P2 LDG.E R22, desc[UR4][R10.64+0x38] ;  /* 0x000038040a162981 */ /* 0x000f22000c1e1900 */
[----:B------:R-:W-:-:S03]  /*03f0*/  @P2 LOP3.LUT R15, R15, R26, RZ, 0x3c, !PT ;  /* 0x0000001a0f0f2212 */ /* 0x000fc600078e3cff */
[----:B------:R-:W4:Y:S01]  /*0400*/  @P4 LDG.E R26, desc[UR4][R10.64+0x50] ;  /* 0x000050040a1a4981 */ /* 0x000f22000c1e1900 */
[----:B------:R-:W-:-:S03]  /*0410*/  @!P0 LOP3.LUT R4, R4, R21, RZ, 0x3c, !PT ;  /* 0x0000001504048212 */ /* 0x000fc600078e3cff */
[----:B------:R-:W4:Y:S01]  /*0420*/  @P1 LDG.E R21, desc[UR4][R10.64+0x20] ;  /* 0x000020040a151981 */ /* 0x000f22000c1e1900 */
[----:B------:R-:W-:-:S03]  /*0430*/  @!P0 LOP3.LUT R2, R2, R23, RZ, 0x3c, !PT ;  /* 0x0000001702028212 */ /* 0x000fc600078e3cff */
[----:B------:R-:W4:Y:S01]  /*0440*/  @P2 LDG.E R23, desc[UR4][R10.64+0x2c] ;  /* 0x00002c040a172981 */ /* 0x000f22000c1e1900 */
[----:B------:R-:W-:-:S03]  /*0450*/  @P1 LOP3.LUT R4, R4, R25, RZ, 0x3c, !PT ;  /* 0x0000001904041212 */ /* 0x000fc600078e3cff */
[----:B------:R-:W4:Y:S01]  /*0460*/  @P2 LDG.E R25, desc[UR4][R10.64+0x34] ;  /* 0x000034040a192981 */ /* 0x000f22000c1e1900 */
[----:B--2---:R-:W-:-:S03]  /*0470*/  @!P0 LOP3.LUT R5, R5, R18, RZ, 0x3c, !PT ;  /* 0x0000001205058212 */ /* 0x004fc600078e3cff */
[----:B------:R-:W2:Y:S01]  /*0480*/  @P1 LDG.E R18, desc[UR4][R10.64+0x1c] ;  /* 0x00001c040a121981 */ /* 0x000ea2000c1e1900 */
[----:B---3--:R-:W-:-:S03]  /*0490*/  @P1 LOP3.LUT R3, R3, R20, RZ, 0x3c, !PT ;  /* 0x0000001403031212 */ /* 0x008fc600078e3cff */
[----:B------:R-:W3:Y:S01]  /*04a0*/  @P2 LDG.E R20, desc[UR4][R10.64+0x30] ;  /* 0x000030040a142981 */ /* 0x000ee2000c1e1900 */
[----:B----4-:R-:W-:-:S03]  /*04b0*/  @P2 LOP3.LUT R3, R3, R22, RZ, 0x3c, !PT ;  /* 0x0000001603032212 */ /* 0x010fc600078e3cff */
[----:B------:R-:W4:Y:S01]  /*04c0*/  @P3 LDG.E R22, desc[UR4][R10.64+0x4c] ;  /* 0x00004c040a163981 */ /* 0x000f22000c1e1900 */
[----:B------:R-:W-:-:S04]  /*04d0*/  @P3 LOP3.LUT R15, R15, R28, RZ, 0x3c, !PT ;  /* 0x0000001c0f0f3212 */ /* 0x000fc800078e3cff */
[----:B------:R-:W-:Y:S02]  /*04e0*/  @P4 LOP3.LUT R15, R15, R26, RZ, 0x3c, !PT ;  /* 0x0000001a0f0f4212 */ /* 0x000fe400078e3cff */
[----:B------:R-:W-:Y:S01]  /*04f0*/  @P1 LOP3.LUT R2, R2, R21, RZ, 0x3c, !PT ;  /* 0x0000001502021212 */ /* 0x000fe200078e3cff */
[----:B------:R-:W4:Y:S04]  /*0500*/  @P5 LDG.E R26, desc[UR4][R10.64+0x64] ;  /* 0x000064040a1a5981 */ /* 0x000f28000c1e1900 */
[----:B------:R-:W4:Y:S01]  /*0510*/  @P3 LDG.E R21, desc[UR4][R10.64+0x40] ;  /* 0x000040040a153981 */ /* 0x000f22000c1e1900 */
[----:B------:R-:W-:Y:S02]  /*0520*/  @P2 LOP3.LUT R4, R4, R23, RZ, 0x3c, !PT ;  /* 0x0000001704042212 */ /* 0x000fe400078e3cff */
[----:B------:R-:W-:Y:S01]  /*0530*/  @P2 LOP3.LUT R2, R2, R25, RZ, 0x3c, !PT ;  /* 0x0000001902022212 */ /* 0x000fe200078e3cff */
[----:B------:R-:W4:Y:S04]  /*0540*/  @P3 LDG.E R23, desc[UR4][R10.64+0x48] ;  /* 0x000048040a173981 */ /* 0x000f28000c1e1900 */
[----:B------:R-:W4:Y:S01]  /*0550*/  @P4 LDG.E R25, desc[UR4][R10.64+0x54] ;  /* 0x000054040a194981 */ /* 0x000f22000c1e1900 */
[----:B--2---:R-:W-:-:S03]  /*0560*/  @P1 LOP3.LUT R5, R5, R18, RZ, 0x3c, !PT ;  /* 0x0000001205051212 */ /* 0x004fc600078e3cff */
[----:B------:R-:W2:Y:S01]  /*0570*/  @P3 LDG.E R18, desc[UR4][R10.64+0x44] ;  /* 0x000044040a123981 */ /* 0x000ea2000c1e1900 */
[----:B---3--:R-:W-:-:S03]  /*0580*/  @P2 LOP3.LUT R5, R5, R20, RZ, 0x3c, !PT ;  /* 0x0000001405052212 */ /* 0x008fc600078e3cff */
[----:B------:R-:W3:Y:S01]  /*0590*/  @P4 LDG.E R20, desc[UR4][R10.64+0x58] ;  /* 0x000058040a144981 */ /* 0x000ee2000c1e1900 */
[----:B----4-:R-:W-:-:S03]  /*05a0*/  @P3 LOP3.LUT R3, R3, R22, RZ, 0x3c, !PT ;  /* 0x0000001603033212 */ /* 0x010fc600078e3cff */
[----:B------:R-:W4:Y:S01]  /*05b0*/  @P4 LDG.E R22, desc[UR4][R10.64+0x60] ;  /* 0x000060040a164981 */ /* 0x000f22000c1e1900 */
[----:B------:R-:W-:Y:S02]  /*05c0*/  LOP3.LUT P0, RZ, R24, 0x80, RZ, 0xc0, !PT ;  /* 0x0000008018ff7812 */ /* 0x000fe4000780c0ff */
[----:B------:R-:W-:Y:S02]  /*05d0*/  @P5 LOP3.LUT R15, R15, R26, RZ, 0x3c, !PT ;  /* 0x0000001a0f0f5212 */ /* 0x000fe400078e3cff */
[----:B------:R-:W4:Y:S01]  /*05e0*/  @P6 LDG.E R26, desc[UR4][R10.64+0x78] ;  /* 0x000078040a1a6981 */ /* 0x000f22000c1e1900 */
[----:B------:R-:W-:-:S03]  /*05f0*/  @P3 LOP3.LUT R4, R4, R21, RZ, 0x3c, !PT ;  /* 0x0000001504043212 */ /* 0x000fc600078e3cff */
[----:B------:R-:W4:Y:S01]  /*0600*/  @P4 LDG.E R21, desc[UR4][R10.64+0x5c] ;  /* 0x00005c040a154981 */ /* 0x000f22000c1e1900 */
[----:B------:R-:W-:-:S03]  /*0610*/  @P3 LOP3.LUT R2, R2, R23, RZ, 0x3c, !PT ;  /* 0x0000001702023212 */ /* 0x000fc600078e3cff */
[----:B------:R-:W4:Y:S01]  /*0620*/  @P5 LDG.E R23, desc[UR4][R10.64+0x68] ;  /* 0x000068040a175981 */ /* 0x000f22000c1e1900 */
[----:B------:R-:W-:-:S03]  /*0630*/  @P4 LOP3.LUT R4, R4, R25, RZ, 0x3c, !PT ;  /* 0x0000001904044212 */ /* 0x000fc600078e3cff */
[----:B------:R-:W4:Y:S01]  /*0640*/  @P5 LDG.E R25, desc[UR4][R10.64+0x70] ;  /* 0x000070040a195981 */ /* 0x000f22000c1e1900 */
[----:B--2---:R-:W-:-:S03]  /*0650*/  @P3 LOP3.LUT R5, R5, R18, RZ, 0x3c, !PT ;  /* 0x0000001205053212 */ /* 0x004fc600078e3cff */
[----:B------:R-:W2:Y:S01]  /*0660*/  @P5 LDG.E R18, desc[UR4][R10.64+0x6c] ;  /* 0x00006c040a125981 */ /* 0x000ea2000c1e1900 */
[----:B---3--:R-:W-:-:S03]  /*0670*/  @P4 LOP3.LUT R5, R5, R20, RZ, 0x3c, !PT ;  /* 0x0000001405054212 */ /* 0x008fc600078e3cff */
[----:B------:R-:W3:Y:S01]  /*0680*/  @P5 LDG.E R20, desc[UR4][R10.64+0x74] ;  /* 0x000074040a145981 */ /* 0x000ee2000c1e1900 */
[----:B----4-:R-:W-:-:S03]  /*0690*/  @P4 LOP3.LUT R3, R3, R22, RZ, 0x3c, !PT ;  /* 0x0000001603034212 */ /* 0x010fc600078e3cff */
[----:B------:R-:W4:Y:S01]  /*06a0*/  @P0 LDG.E R22, desc[UR4][R10.64+0x8c] ;  /* 0x00008c040a160981 */ /* 0x000f22000c1e1900 */
[----:B------:R-:W-:-:S03]  /*06b0*/  @P6 LOP3.LUT R15, R15, R26, RZ, 0x3c, !PT ;  /* 0x0000001a0f0f6212 */ /* 0x000fc600078e3cff */
        /* <DEDUP_REMOVED lines=13> */
[----:B------:R-:W-:Y:S02]  /*0790*/  @P6 LOP3.LUT R4, R4, R27, RZ, 0x3c, !PT ;  /* 0x0000001b04046212 */ /* 0x000fe400078e3cff */
[----:B------:R-:W-:Y:S02]  /*07a0*/  @P6 LOP3.LUT R2, R2, R21, RZ, 0x3c, !PT ;  /* 0x0000001502026212 */ /* 0x000fe400078e3cff */
[----:B------:R-:W-:Y:S02]  /*07b0*/  @P0 LOP3.LUT R4, R4, R23, RZ, 0x3c, !PT ;  /* 0x0000001704040212 */ /* 0x000fe400078e3cff */
[----:B------:R-:W-:Y:S02]  /*07c0*/  @P0 LOP3.LUT R2, R2, R25, RZ, 0x3c, !PT ;  /* 0x0000001902020212 */ /* 0x000fe400078e3cff */
[----:B--2---:R-:W-:Y:S02]  /*07d0*/  @P6 LOP3.LUT R5, R5, R18, RZ, 0x3c, !PT ;  /* 0x0000001205056212 */ /* 0x004fe400078e3cff */
[----:B---3--:R-:W-:-:S02]  /*07e0*/  @P6 LOP3.LUT R3, R3, R20, RZ, 0x3c, !PT ;  /* 0x0000001403036212 */ /* 0x008fc400078e3cff */
[----:B----4-:R-:W-:Y:S02]  /*07f0*/  @P0 LOP3.LUT R5, R5, R22, RZ, 0x3c, !PT ;  /* 0x0000001605050212 */ /* 0x010fe400078e3cff */
[----:B------:R-:W-:Y:S02]  /*0800*/  @P0 LOP3.LUT R3, R3, R26, RZ, 0x3c, !PT ;  /* 0x0000001a03030212 */ /* 0x000fe400078e3cff */
[----:B------:R-:W-:-:S13]  /*0810*/  R2P PR, R24.B1, 0x7f ;  /* 0x0000007f18007804 */ /* 0x000fda0000001000 */
[----:B------:R-:W2:Y:S04]  /*0820*/  @P0 LDG.E R18, desc[UR4][R10.64+0xa0] ;  /* 0x0000a0040a120981 */ /* 0x000ea8000c1e1900 */
[----:B------:R-:W3:Y:S04]  /*0830*/  @P1 LDG.E R22, desc[UR4][R10.64+0xb4] ;  /* 0x0000b4040a161981 */ /* 0x000ee8000c1e1900 */
[----:B------:R-:W4:Y:S04]  /*0840*/  @P2 LDG.E R26, desc[UR4][R10.64+0xc8] ;  /* 0x0000c8040a1a2981 */ /* 0x000f28000c1e1900 */
[----:B------:R-:W4:Y:S04]  /*0850*/  @P3 LDG.E R28, desc[UR4][R10.64+0xdc] ;  /* 0x0000dc040a1c3981 */ /* 0x000f28000c1e1900 */
[----:B------:R-:W4:Y:S04]  /*0860*/  @P0 LDG.E R23, desc[UR4][R10.64+0xa4] ;  /* 0x0000a4040a170981 */ /* 0x000f28000c1e1900 */
[----:B------:R-:W4:Y:S04]  /*0870*/  @P0 LDG.E R20, desc[UR4][R10.64+0xa8] ;  /* 0x0000a8040a140981 */ /* 0x000f28000c1e1900 */
[----:B------:R-:W4:Y:S04]  /*0880*/  @P4 LDG.E R25, desc[UR4][R10.64+0xf0] ;  /* 0x0000f0040a194981 */ /* 0x000f28000c1e1900 */
        /* <DEDUP_REMOVED lines=21> */
[----:B------:R-:W-:Y:S02]  /*09e0*/  LOP3.LUT P0, RZ, R24, 0x8000, RZ, 0xc0, !PT ;  /* 0x0000800018ff7812 */ /* 0x000fe4000780c0ff */
[----:B----4-:R-:W-:Y:S01]  /*09f0*/  @P5 LOP3.LUT R15, R15, R26, RZ, 0x3c, !PT ;  /* 0x0000001a0f0f5212 */ /* 0x010fe200078e3cff */
[----:B------:R-:W4:Y:S04]  /*0a00*/  @P3 LDG.E R24, desc[UR4][R10.64+0xe4] ;  /* 0x0000e4040a183981 */ /* 0x000f28000c1e1900 */
[----:B------:R-:W2:Y:S01]  /*0a10*/  @P6 LDG.E R26, desc[UR4][R10.64+0x118] ;  /* 0x000118040a1a6981 */ /* 0x000ea2000c1e1900 */
        /* <DEDUP_REMOVED lines=8> */
[----:B---3--:R-:W-:-:S03]  /*0aa0*/  @P2 LOP3.LUT R3, R3, R22, RZ, 0x3c, !PT ;  /* 0x0000001603032212 */ /* 0x008fc600078e3cff */
[----:B------:R-:W3:Y:S01]  /*0ab0*/  @P4 LDG.E R22, desc[UR4][R10.64+0x100] ;  /* 0x000100040a164981 */ /* 0x000ee2000c1e1900 */
[----:B--2---:R-:W-:-:S03]  /*0ac0*/  @P6 LOP3.LUT R15, R15, R26, RZ, 0x3c, !PT ;  /* 0x0000001a0f0f6212 */ /* 0x004fc600078e3cff */
[----:B------:R-:W2:Y:S01]  /*0ad0*/  @P0 LDG.E R26, desc[UR4][R10.64+0x12c] ;  /* 0x00012c040a1a0981 */ /* 0x000ea2000c1e1900 */
[----:B----4-:R-:W-:-:S03]  /*0ae0*/  @P2 LOP3.LUT R2, R2, R23, RZ, 0x3c, !PT ;  /* 0x0000001702022212 */ /* 0x010fc600078e3cff */
[----:B------:R-:W4:Y:S01]  /*0af0*/  @P4 LDG.E R23, desc[UR4][R10.64+0xfc] ;  /* 0x0000fc040a174981 */ /* 0x000f22000c1e1900 */
[----:B------:R-:W-:-:S03]  /*0b00*/  @P2 LOP3.LUT R5, R5, R20, RZ, 0x3c, !PT ;  /* 0x0000001405052212 */ /* 0x000fc600078e3cff */
[----:B------:R-:W4:Y:S01]  /*0b10*/  @P4 LDG.E R20, desc[UR4][R10.64+0xf8] ;  /* 0x0000f8040a144981 */ /* 0x000f22000c1e1900 */
[----:B------:R-:W-:Y:S02]  /*0b20*/  @P3 LOP3.LUT R2, R2, R27, RZ, 0x3c, !PT ;  /* 0x0000001b02023212 */ /* 0x000fe400078e3cff */
[----:B------:R-:W-:Y:S01]  /*0b30*/  @P3 LOP3.LUT R4, R4, R25, RZ, 0x3c, !PT ;  /* 0x0000001904043212 */ /* 0x000fe200078e3cff */
[----:B------:R-:W4:Y:S01]  /*0b40*/  @P5 LDG.E R27, desc[UR4][R10.64+0x110] ;  /* 0x000110040a1b5981 */ /* 0x000f22000c1e1900 */
[----:B------:R-:W-:-:S03]  /*0b50*/  @P3 LOP3.LUT R5, R5, R24, RZ, 0x3c, !PT ;  /* 0x0000001805053212 */ /* 0x000fc600078e3cff */
[----:B------:R-:W4:Y:S04]  /*0b60*/  @P5 LDG.E R25, desc[UR4][R10.64+0x108] ;  /* 0x000108040a195981 */ /* 0x000f28000c1e1900 */
        /* <DEDUP_REMOVED lines=19> */
[----:B------:R-:W-:-:S05]  /*0ca0*/  VIADD R19, R19, 0x10 ;  /* 0x0000001013137836 */ /* 0x000fca0000000000 */
[----:B------:R-:W-:Y:S02]  /*0cb0*/  ISETP.NE.AND P1, PT, R19, 0x20, PT ;  /* 0x000000201300780c */ /* 0x000fe40003f25270 */
[----:B------:R-:W-:Y:S02]  /*0cc0*/  @P5 LOP3.LUT R3, R3, R18, RZ, 0x3c, !PT ;  /* 0x0000001203035212 */ /* 0x000fe400078e3cff */
[----:B------:R-:W-:Y:S02]  /*0cd0*/  @P6 LOP3.LUT R4, R4, R21, RZ, 0x3c, !PT ;  /* 0x0000001504046212 */ /* 0x000fe400078e3cff */
[----:B---3--:R-:W-:-:S04]  /*0ce0*/  @P6 LOP3.LUT R3, R3, R22, RZ, 0x3c, !PT ;  /* 0x0000001603036212 */ /* 0x008fc800078e3cff */
[----:B--2---:R-:W-:Y:S02]  /*0cf0*/  @P0 LOP3.LUT R3, R3, R26, RZ, 0x3c, !PT ;  /* 0x0000001a03030212 */ /* 0x004fe400078e3cff */
[----:B----4-:R-:W-:Y:S02]  /*0d00*/  @P6 LOP3.LUT R2, R2, R23, RZ, 0x3c, !PT ;  /* 0x0000001702026212 */ /* 0x010fe400078e3cff */
[----:B------:R-:W-:Y:S02]  /*0d10*/  @P6 LOP3.LUT R5, R5, R20, RZ, 0x3c, !PT ;  /* 0x0000001405056212 */ /* 0x000fe400078e3cff */
[----:B------:R-:W-:Y:S02]  /*0d20*/  @P0 LOP3.LUT R2, R2, R27, RZ, 0x3c, !PT ;  /* 0x0000001b02020212 */ /* 0x000fe400078e3cff */
[----:B------:R-:W-:Y:S02]  /*0d30*/  @P0 LOP3.LUT R4, R4, R25, RZ, 0x3c, !PT ;  /* 0x0000001904040212 */ /* 0x000fe400078e3cff */
[----:B------:R-:W-:Y:S01]  /*0d40*/  @P0 LOP3.LUT R5, R5, R24, RZ, 0x3c, !PT ;  /* 0x0000001805050212 */ /* 0x000fe200078e3cff */
[----:B------:R-:W-:Y:S06]  /*0d50*/  @P1 BRA `(.L_x_12) ;  /* 0xfffffff400481947 */ /* 0x000fec000383ffff */
[----:B------:R-:W-:-:S05]  /*0d60*/  VIADD R17, R17, 0x1 ;  /* 0x0000000111117836 */ /* 0x000fca0000000000 */
[----:B------:R-:W-:-:S13]  /*0d70*/  ISETP.NE.AND P0, PT, R17, 0x5, PT ;  /* 0x000000051100780c */ /* 0x000fda0003f05270 */
[----:B------:R-:W-:Y:S05]  /*0d80*/  @P0 BRA `(.L_x_13) ;  /* 0xfffffff400300947 */ /* 0x000fea000383ffff */
[----:B------:R0:W-:Y:S01]  /*0d90*/  STG.E.64 desc[UR4][R6.64+0x8], R4 ;  /* 0x0000080406007986 */ /* 0x0001e2000c101b04 */
[----:B------:R-:W-:Y:S01]  /*0da0*/  VIADD R14, R14, 0x1 ;  /* 0x000000010e0e7836 */ /* 0x000fe20000000000 */
[----:B------:R-:W-:Y:S02]  /*0db0*/  LOP3.LUT R11, R13, 0x3, RZ, 0xc0, !PT ;  /* 0x000000030d0b7812 */ /* 0x000fe400078ec0ff */
[----:B------:R0:W-:Y:S02]  /*0dc0*/  STG.E.64 desc[UR4][R6.64+0x10], R2 ;  /* 0x0000100206007986 */ /* 0x0001e4000c101b04 */
[----:B------:R-:W-:Y:S02]  /*0dd0*/  ISETP.GE.U32.AND P0, PT, R14, R11, PT ;  /* 0x0000000b0e00720c */ /* 0x000fe40003f06070 */
[----:B------:R0:W-:Y:S11]  /*0de0*/  STG.E desc[UR4][R6.64+0x4], R15 ;  /* 0x0000040f06007986 */ /* 0x0001f6000c101904 */
[----:B------:R-:W-:Y:S05]  /*0df0*/  @!P0 BRA `(.L_x_14) ;  /* 0xfffffff400048947 */ /* 0x000fea000383ffff */
.L_x_11:
[----:B------:R-:W-:Y:S05]  /*0e00*/  BSYNC.RECONVERGENT B1 ;  /* 0x0000000000017941 */ /* 0x000fea0003800200 */
.L_x_10:
[C---:B------:R-:W-:Y:S01]  /*0e10*/  ISETP.GT.U32.AND P0, PT, R13.reuse, 0x3, PT ;  /* 0x000000030d00780c */ /* 0x040fe20003f04070 */
[----:B------:R-:W-:Y:S01]  /*0e20*/  VIADD R12, R12, 0x1 ;  /* 0x000000010c0c7836 */ /* 0x000fe20000000000 */
[--C-:B------:R-:W-:Y:S02]  /*0e30*/  SHF.R.U64 R13, R13, 0x2, R0.reuse ;  /* 0x000000020d0d7819 */ /* 0x100fe40000001200 */
[----:B------:R-:W-:Y:S02]  /*0e40*/  ISETP.GT.U32.AND.EX P0, PT, R0, RZ, PT, P0 ;  /* 0x000000ff0000720c */ /* 0x000fe40003f04100 */
[----:B------:R-:W-:-:S11]  /*0e50*/  SHF.R.U32.HI R0, RZ, 0x2, R0 ;  /* 0x00000002ff007819 */ /* 0x000fd60000011600 */
[----:B------:R-:W-:Y:S05]  /*0e60*/  @P0 BRA `(.L_x_15) ;  /* 0xfffffff000c80947 */ /* 0x000fea000383ffff */
.L_x_9:
[----:B------:R-:W-:Y:S05]  /*0e70*/  BSYNC.RECONVERGENT B0 ;  /* 0x0000000000007941 */ /* 0x000fea0003800200 */
.L_x_8:
[----:B------:R-:W-:Y:S04]  /*0e80*/  STG.E.64 desc[UR4][R6.64+0x18], RZ ;  /* 0x000018ff06007986 */ /* 0x000fe8000c101b04 */
[----:B------:R-:W-:Y:S04]  /*0e90*/  STG.E desc[UR4][R6.64+0x20], RZ ;  /* 0x000020ff06007986 */ /* 0x000fe8000c101904 */
[----:B------:R-:W-:Y:S01]  /*0ea0*/  STG.E.64 desc[UR4][R6.64+0x28], RZ ;  /* 0x000028ff06007986 */ /* 0x000fe2000c101b04 */
[----:B------:R-:W-:Y:S05]  /*0eb0*/  EXIT ;  /* 0x000000000000794d */ /* 0x000fea0003800000 */
.L_x_16:
        /* <DEDUP_REMOVED lines=12> */
.L_x_19:


//--------------------- .nv.global.init           --------------------------
	.section	.nv.global.init,"aw",@progbits
	.align	4
.nv.global.init:
	.type		mrg32k3aM1SubSeq,@object
	.size		mrg32k3aM1SubSeq,(mrg32k3aM2SubSeq - mrg32k3aM1SubSeq)
mrg32k3aM1SubSeq:
        /*0000*/ 	.byte	0x0b, 0xcc, 0xee, 0x04, 0x73, 0x29, 0x8b, 0x6f, 0xf6, 0x53, 0x03, 0xf6, 0x23, 0xf6, 0xea, 0xda
        /* <DEDUP_REMOVED lines=125> */
	.type		mrg32k3aM2SubSeq,@object
	.size		mrg32k3aM2SubSeq,(mrg32k3aM1 - mrg32k3aM2SubSeq)
mrg32k3aM2SubSeq:
        /* <DEDUP_REMOVED lines=126> */
	.type		mrg32k3aM1,@object
	.size		mrg32k3aM1,(mrg32k3aM1Seq - mrg32k3aM1)
mrg32k3aM1:
        /* <DEDUP_REMOVED lines=144> */
	.type		mrg32k3aM1Seq,@object
	.size		mrg32k3aM1Seq,(mrg32k3aM2 - mrg32k3aM1Seq)
mrg32k3aM1Seq:
        /* <DEDUP_REMOVED lines=144> */
	.type		mrg32k3aM2,@object
	.size		mrg32k3aM2,(mrg32k3aM2Seq - mrg32k3aM2)
mrg32k3aM2:
        /* <DEDUP_REMOVED lines=144> */
	.type		mrg32k3aM2Seq,@object
	.size		mrg32k3aM2Seq,(precalc_xorwow_matrix - mrg32k3aM2Seq)
mrg32k3aM2Seq:
        /* <DEDUP_REMOVED lines=144> */
	.type		precalc_xorwow_matrix,@object
	.size		precalc_xorwow_matrix,(precalc_xorwow_offset_matrix - precalc_xorwow_matrix)
precalc_xorwow_matrix:
        /* <DEDUP_REMOVED lines=6400> */
	.type		precalc_xorwow_offset_matrix,@object
	.size		precalc_xorwow_offset_matrix,(.L_1 - precalc_xorwow_offset_matrix)
precalc_xorwow_offset_matrix:
        /* <DEDUP_REMOVED lines=6400> */
.L_1:


//--------------------- .nv.shared.reserved.0     --------------------------
	.section	.nv.shared.reserved.0,"aw",@nobits
	.weak		__nv_reservedSMEM_offset_0_alias
	.size		__nv_reservedSMEM_offset_0_alias, 0, 64
	.other		__nv_reservedSMEM_offset_0_alias,@"STO_CUDA_RESERVED_SHARED STV_DEFAULT"
__nv_reservedSMEM_offset_0_alias:
	.zero		0
	.zero		64


//--------------------- .nv.constant0._Z9rngNormalPfP17curandStateXORWOW --------------------------
	.section	.nv.constant0._Z9rngNormalPfP17curandStateXORWOW,"a",@progbits
	.sectionflags	@""
	.align	4
.nv.constant0._Z9rngNormalPfP17curandStateXORWOW:
	.zero		912


//--------------------- .nv.constant0._Z10initStatesjP17curandStateXORWOW --------------------------
	.section	.nv.constant0._Z10initStatesjP17curandStateXORWOW,"a",@progbits
	.sectionflags	@""
	.align	4
.nv.constant0._Z10initStatesjP17curandStateXORWOW:
	.zero		912


//--------------------- SYMBOLS --------------------------

	.type		.nv.reservedSmem.offset0,@object
	.size		.nv.reservedSmem.offset0,0x4
